	.headerflags	@"EF_CUDA_TEXMODE_UNIFIED EF_CUDA_64BIT_ADDRESS EF_CUDA_SM86 EF_CUDA_VIRTUAL_SM(EF_CUDA_SM86)"
	.elftype	@"ET_EXEC"


//--------------------- .nv.info                  --------------------------
	.section	.nv.info,"",@"SHT_CUDA_INFO"
	.align	4


	//----- nvinfo : EIATTR_REGCOUNT
	.align		4
        /*0000*/ 	.byte	0x04, 0x2f
        /*0002*/ 	.short	(.L_1 - .L_0)
	.align		4
.L_0:
        /*0004*/ 	.word	index@(triton_bmm)
        /*0008*/ 	.word	0x0000006a


	//----- nvinfo : EIATTR_MIN_STACK_SIZE
	.align		4
.L_1:
        /*000c*/ 	.byte	0x04, 0x12
        /*000e*/ 	.short	(.L_3 - .L_2)
	.align		4
.L_2:
        /*0010*/ 	.word	index@(triton_bmm)
        /*0014*/ 	.word	0x00000000


	//----- nvinfo : EIATTR_FRAME_SIZE
	.align		4
.L_3:
        /*0018*/ 	.byte	0x04, 0x11
        /*001a*/ 	.short	(.L_5 - .L_4)
	.align		4
.L_4:
        /*001c*/ 	.word	index@(triton_bmm)
        /*0020*/ 	.word	0x00000000


	//----- nvinfo : EIATTR_MIN_STACK_SIZE
	.align		4
.L_5:
        /*0024*/ 	.byte	0x04, 0x12
        /*0026*/ 	.short	(.L_7 - .L_6)
	.align		4
.L_6:
        /*0028*/ 	.word	index@(triton_bmm)
        /*002c*/ 	.word	0x00000000
.L_7:


//--------------------- .nv.info.triton_bmm       --------------------------
	.section	.nv.info.triton_bmm,"",@"SHT_CUDA_INFO"
	.sectionflags	@""
	.align	4


	//----- nvinfo : EIATTR_CUDA_API_VERSION
	.align		4
        /*0000*/ 	.byte	0x04, 0x37
        /*0002*/ 	.short	(.L_9 - .L_8)
.L_8:
        /*0004*/ 	.word	0x0000007c


	//----- nvinfo : EIATTR_SW2861232_WAR
	.align		4
.L_9:
        /*0008*/ 	.byte	0x01, 0x35
	.zero		2


	//----- nvinfo : EIATTR_PARAM_CBANK
	.align		4
        /*000c*/ 	.byte	0x04, 0x0a
        /*000e*/ 	.short	(.L_11 - .L_10)
	.align		4
.L_10:
        /*0010*/ 	.word	index@(.nv.constant0.triton_bmm)
        /*0014*/ 	.short	0x0160
        /*0016*/ 	.short	0x0020


	//----- nvinfo : EIATTR_CBANK_PARAM_SIZE
	.align		4
.L_11:
        /*0018*/ 	.byte	0x03, 0x19
        /*001a*/ 	.short	0x0020


	//----- nvinfo : EIATTR_KPARAM_INFO
	.align		4
        /*001c*/ 	.byte	0x04, 0x17
        /*001e*/ 	.short	(.L_13 - .L_12)
.L_12:
        /*0020*/ 	.word	0x00000000
        /*0024*/ 	.short	0x0003
        /*0026*/ 	.short	0x0018
        /*0028*/ 	.byte	0x00, 0xf4, 0x21, 0x00


	//----- nvinfo : EIATTR_KPARAM_INFO
	.align		4
.L_13:
        /*002c*/ 	.byte	0x04, 0x17
        /*002e*/ 	.short	(.L_15 - .L_14)
.L_14:
        /*0030*/ 	.word	0x00000000
        /*0034*/ 	.short	0x0002
        /*0036*/ 	.short	0x0010
        /*0038*/ 	.byte	0x00, 0xf4, 0x21, 0x00


	//----- nvinfo : EIATTR_KPARAM_INFO
	.align		4
.L_15:
        /*003c*/ 	.byte	0x04, 0x17
        /*003e*/ 	.short	(.L_17 - .L_16)
.L_16:
        /*0040*/ 	.word	0x00000000
        /*0044*/ 	.short	0x0001
        /*0046*/ 	.short	0x0008
        /*0048*/ 	.byte	0x00, 0xf4, 0x21, 0x00


	//----- nvinfo : EIATTR_KPARAM_INFO
	.align		4
.L_17:
        /*004c*/ 	.byte	0x04, 0x17
        /*004e*/ 	.short	(.L_19 - .L_18)
.L_18:
        /*0050*/ 	.word	0x00000000
        /*0054*/ 	.short	0x0000
        /*0056*/ 	.short	0x0000
        /*0058*/ 	.byte	0x00, 0xf4, 0x21, 0x00


	//----- nvinfo : EIATTR_MAXREG_COUNT
	.align		4
.L_19:
        /*005c*/ 	.byte	0x03, 0x1b
        /*005e*/ 	.short	0x00ff


	//----- nvinfo : EIATTR_EXIT_INSTR_OFFSETS
	.align		4
        /*0060*/ 	.byte	0x04, 0x1c
        /*0062*/ 	.short	(.L_21 - .L_20)


	//   ....[0]....
.L_20:
        /*0064*/ 	.word	0x000035a0


	//   ....[1]....
        /*0068*/ 	.word	0x00003600


	//----- nvinfo : EIATTR_REQNTID
	.align		4
.L_21:
        /*006c*/ 	.byte	0x04, 0x10
        /*006e*/ 	.short	(.L_23 - .L_22)
.L_22:
        /*0070*/ 	.word	0x00000100
        /*0074*/ 	.word	0x00000001
        /*0078*/ 	.word	0x00000001
.L_23:


//--------------------- .nv.callgraph             --------------------------
	.section	.nv.callgraph,"",@"SHT_CUDA_CALLGRAPH"
	.align	4
	.sectionentsize	8
	.align		4
        /*0000*/ 	.word	0x00000000
	.align		4
        /*0004*/ 	.word	0xffffffff
	.align		4
        /*0008*/ 	.word	0x00000000
	.align		4
        /*000c*/ 	.word	0xfffffffe
	.align		4
        /*0010*/ 	.word	0x00000000
	.align		4
        /*0014*/ 	.word	0xfffffffd
	.align		4
        /*0018*/ 	.word	0x00000000
	.align		4
        /*001c*/ 	.word	0xfffffffc


//--------------------- .nv.rel.action            --------------------------
	.section	.nv.rel.action,"",@"SHT_CUDA_RELOCINFO"
	.align	8
	.sectionentsize	8
        /*0000*/ 	.byte	0x73, 0x00, 0x00, 0x00, 0x00, 0x00, 0x00, 0x00, 0x00, 0x00, 0x00, 0x11, 0x25, 0x00, 0x05, 0x36


//--------------------- .nv.constant0.triton_bmm  --------------------------
	.section	.nv.constant0.triton_bmm,"a",@progbits
	.sectionflags	@""
	.align	4
.nv.constant0.triton_bmm:
	.zero		384


//--------------------- .text.triton_bmm          --------------------------
	.section	.text.triton_bmm,"ax",@progbits
	.sectionflags	@"SHF_BARRIERS=1"
	.sectioninfo	@"SHI_REGISTERS=106"
	.align	128
        .global         triton_bmm
        .type           triton_bmm,@function
        .size           triton_bmm,(.L_x_1 - triton_bmm)
        .other          triton_bmm,@"STO_CUDA_ENTRY STV_DEFAULT"
triton_bmm:
.text.triton_bmm:
[----:B------:R-:W-:Y:S02]  /*0000*/  IMAD.MOV.U32 R1, RZ, RZ, c[0x0][0x28] ;  /* 0x00000a00ff017624 */ /* 0x000fe400078e00ff */
[----:B------:R-:W1:Y:S01]  /*0010*/  S2R R9, SR_CTAID.X ;  /* 0x0000000000097919 */ /* 0x000e620000002500 */
[----:B------:R-:W-:Y:S01]  /*0020*/  IMAD.MOV.U32 R94, RZ, RZ, 0x2 ;  /* 0x00000002ff5e7424 */ /* 0x000fe200078e00ff */
[----:B------:R-:W-:Y:S02]  /*0030*/  ULDC.64 UR6, c[0x0][0x118] ;  /* 0x0000460000067ab9 */ /* 0x000fe40000000a00 */
[----:B------:R-:W-:Y:S02]  /*0040*/  ULDC.64 UR4, c[0x0][0x160] ;  /* 0x0000580000047ab9 */ /* 0x000fe40000000a00 */
[----:B------:R-:W-:-:S04]  /*0050*/  UIADD3 UR4, UP0, UR4, 0x80, URZ ;  /* 0x0000008004047890 */ /* 0x000fc8000ff1e03f */
[----:B------:R-:W-:Y:S01]  /*0060*/  UIADD3.X UR5, URZ, UR5, URZ, UP0, !UPT ;  /* 0x000000053f057290 */ /* 0x000fe200087fe43f */
[----:B-1----:R-:W-:Y:S02]  /*0070*/  SHF.R.S32.HI R0, RZ, 0x1f, R9 ;  /* 0x0000001fff007819 */ /* 0x002fe40000011409 */
[-C--:B------:R-:W-:Y:S02]  /*0080*/  IABS R8, R9.reuse ;  /* 0x0000000900087213 */ /* 0x080fe40000000000 */
[----:B------:R-:W-:-:S04]  /*0090*/  LEA.HI R0, R0, R9, RZ, 0x3 ;  /* 0x0000000900007211 */ /* 0x000fc800078f18ff */
[----:B------:R-:W-:-:S04]  /*00a0*/  LOP3.LUT R0, R0, 0xfffffff8, RZ, 0xc0, !PT ;  /* 0xfffffff800007812 */ /* 0x000fc800078ec0ff */
[----:B------:R-:W-:Y:S01]  /*00b0*/  IADD3 R2, -R0, 0x4, RZ ;  /* 0x0000000400027810 */ /* 0x000fe20007ffe1ff */
[----:B------:R-:W-:-:S03]  /*00c0*/  IMAD.IADD R7, R9, 0x1, -R0 ;  /* 0x0000000109077824 */ /* 0x000fc600078e0a00 */
[----:B------:R-:W-:-:S04]  /*00d0*/  IMNMX R4, R2, 0x8, PT ;  /* 0x0000000802047817 */ /* 0x000fc80003800200 */
[-C--:B------:R-:W-:Y:S02]  /*00e0*/  IABS R11, R4.reuse ;  /* 0x00000004000b7213 */ /* 0x080fe40000000000 */
[----:B------:R-:W-:Y:S02]  /*00f0*/  IABS R10, R4 ;  /* 0x00000004000a7213 */ /* 0x000fe40000000000 */
[----:B------:R-:W1:Y:S08]  /*0100*/  I2F.RP R5, R11 ;  /* 0x0000000b00057306 */ /* 0x000e700000209400 */
[----:B-1----:R-:W1:Y:S02]  /*0110*/  MUFU.RCP R5, R5 ;  /* 0x0000000500057308 */ /* 0x002e640000001000 */
[----:B-1----:R-:W-:-:S06]  /*0120*/  IADD3 R2, R5, 0xffffffe, RZ ;  /* 0x0ffffffe05027810 */ /* 0x002fcc0007ffe0ff */
[----:B------:R1:W2:Y:S02]  /*0130*/  F2I.FTZ.U32.TRUNC.NTZ R3, R2 ;  /* 0x0000000200037305 */ /* 0x0002a4000021f000 */
[----:B-1----:R-:W-:Y:S02]  /*0140*/  IMAD.MOV.U32 R2, RZ, RZ, RZ ;  /* 0x000000ffff027224 */ /* 0x002fe400078e00ff */
[----:B--2---:R-:W-:-:S04]  /*0150*/  IMAD.MOV R6, RZ, RZ, -R3 ;  /* 0x000000ffff067224 */ /* 0x004fc800078e0a03 */
[----:B------:R-:W-:Y:S02]  /*0160*/  IMAD R13, R6, R11, RZ ;  /* 0x0000000b060d7224 */ /* 0x000fe400078e02ff */
[----:B------:R-:W-:Y:S01]  /*0170*/  IMAD.MOV.U32 R6, RZ, RZ, R8 ;  /* 0x000000ffff067224 */ /* 0x000fe200078e0008 */
[----:B------:R-:W-:Y:S01]  /*0180*/  IABS R8, R7 ;  /* 0x0000000700087213 */ /* 0x000fe20000000000 */
[----:B------:R-:W-:Y:S01]  /*0190*/  IMAD.HI.U32 R3, R3, R13, R2 ;  /* 0x0000000d03037227 */ /* 0x000fe200078e0002 */
[----:B------:R-:W-:-:S03]  /*01a0*/  LOP3.LUT R7, R7, R4, RZ, 0x3c, !PT ;  /* 0x0000000407077212 */ /* 0x000fc600078e3cff */
[----:B------:R-:W-:Y:S01]  /*01b0*/  IMAD.MOV R13, RZ, RZ, -R10 ;  /* 0x000000ffff0d7224 */ /* 0x000fe200078e0a0a */
[----:B------:R-:W-:Y:S01]  /*01c0*/  ISETP.GE.AND P2, PT, R7, RZ, PT ;  /* 0x000000ff0700720c */ /* 0x000fe20003f46270 */
[----:B------:R-:W-:-:S04]  /*01d0*/  IMAD.HI.U32 R5, R3, R8, RZ ;  /* 0x0000000803057227 */ /* 0x000fc800078e00ff */
[----:B------:R-:W-:-:S04]  /*01e0*/  IMAD.HI.U32 R2, R3, R6, RZ ;  /* 0x0000000603027227 */ /* 0x000fc800078e00ff */
[-C--:B------:R-:W-:Y:S02]  /*01f0*/  IMAD R3, R5, R13.reuse, R8 ;  /* 0x0000000d05037224 */ /* 0x080fe400078e0208 */
[----:B------:R-:W-:Y:S02]  /*0200*/  IMAD R2, R2, R13, R6 ;  /* 0x0000000d02027224 */ /* 0x000fe400078e0206 */
[----:B------:R-:W1:Y:S01]  /*0210*/  S2R R13, SR_TID.X ;  /* 0x00000000000d7919 */ /* 0x000e620000002100 */
[C---:B------:R-:W-:Y:S02]  /*0220*/  ISETP.GT.U32.AND P0, PT, R11.reuse, R3, PT ;  /* 0x000000030b00720c */ /* 0x040fe40003f04070 */
[----:B------:R-:W-:Y:S01]  /*0230*/  ISETP.GT.U32.AND P1, PT, R11, R2, PT ;  /* 0x000000020b00720c */ /* 0x000fe20003f24070 */
[----:B------:R-:W2:Y:S10]  /*0240*/  S2R R6, SR_CTAID.Y ;  /* 0x0000000000067919 */ /* 0x000eb40000002600 */
[--C-:B------:R-:W-:Y:S01]  /*0250*/  @!P0 IMAD.IADD R3, R3, 0x1, -R11.reuse ;  /* 0x0000000103038824 */ /* 0x100fe200078e0a0b */
[----:B------:R-:W-:Y:S01]  /*0260*/  @!P0 IADD3 R5, R5, 0x1, RZ ;  /* 0x0000000105058810 */ /* 0x000fe20007ffe0ff */
[----:B------:R-:W-:Y:S01]  /*0270*/  @!P1 IMAD.IADD R2, R2, 0x1, -R11 ;  /* 0x0000000102029824 */ /* 0x000fe200078e0a0b */
[----:B------:R-:W-:-:S02]  /*0280*/  ISETP.GE.AND P1, PT, R9, RZ, PT ;  /* 0x000000ff0900720c */ /* 0x000fc40003f26270 */
[----:B------:R-:W-:Y:S02]  /*0290*/  ISETP.GE.U32.AND P3, PT, R3, R11, PT ;  /* 0x0000000b0300720c */ /* 0x000fe40003f66070 */
[----:B------:R-:W-:Y:S02]  /*02a0*/  ISETP.GT.U32.AND P4, PT, R11, R2, PT ;  /* 0x000000020b00720c */ /* 0x000fe40003f84070 */
[----:B------:R-:W-:Y:S01]  /*02b0*/  ISETP.NE.AND P0, PT, R4, RZ, PT ;  /* 0x000000ff0400720c */ /* 0x000fe20003f05270 */
[----:B-1----:R-:W-:Y:S01]  /*02c0*/  IMAD.SHL.U32 R85, R13, 0x40, RZ ;  /* 0x000000400d557824 */ /* 0x002fe200078e00ff */
[----:B------:R-:W-:Y:S02]  /*02d0*/  LOP3.LUT R3, RZ, R4, RZ, 0x33, !PT ;  /* 0x00000004ff037212 */ /* 0x000fe400078e33ff */
[----:B------:R-:W-:Y:S01]  /*02e0*/  SHF.R.U32.HI R98, RZ, 0x3, R13 ;  /* 0x00000003ff627819 */ /* 0x000fe2000001160d */
[----:B--2---:R-:W-:Y:S01]  /*02f0*/  IMAD.SHL.U32 R69, R6, 0x40000, RZ ;  /* 0x0004000006457824 */ /* 0x004fe200078e00ff */
[----:B------:R-:W-:-:S02]  /*0300*/  LOP3.LUT R85, R85, 0x7c0, RZ, 0xc0, !PT ;  /* 0x000007c055557812 */ /* 0x000fc400078ec0ff */
[----:B------:R-:W-:Y:S02]  /*0310*/  SGXT.U32 R98, R98, 0x5 ;  /* 0x000000056262781a */ /* 0x000fe40000000000 */
[----:B------:R-:W-:Y:S01]  /*0320*/  @P3 IADD3 R5, R5, 0x1, RZ ;  /* 0x0000000105053810 */ /* 0x000fe20007ffe0ff */
[----:B------:R-:W-:Y:S01]  /*0330*/  @!P4 IMAD.IADD R2, R2, 0x1, -R11 ;  /* 0x000000010202c824 */ /* 0x000fe200078e0a0b */
[----:B------:R-:W-:-:S03]  /*0340*/  LOP3.LUT R7, R98, 0x20, RZ, 0xfc, !PT ;  /* 0x0000002062077812 */ /* 0x000fc600078efcff */
[----:B------:R-:W-:Y:S02]  /*0350*/  IMAD.MOV.U32 R4, RZ, RZ, R5 ;  /* 0x000000ffff047224 */ /* 0x000fe400078e0005 */
[----:B------:R-:W-:Y:S02]  /*0360*/  @!P1 IMAD.MOV R2, RZ, RZ, -R2 ;  /* 0x000000ffff029224 */ /* 0x000fe400078e0a02 */
[----:B------:R-:W-:-:S03]  /*0370*/  @!P2 IMAD.MOV R4, RZ, RZ, -R4 ;  /* 0x000000ffff04a224 */ /* 0x000fc600078e0a04 */
[C---:B------:R-:W-:Y:S02]  /*0380*/  SEL R5, R3.reuse, R2, !P0 ;  /* 0x0000000203057207 */ /* 0x040fe40004000000 */
[----:B------:R-:W-:Y:S01]  /*0390*/  SEL R3, R3, R4, !P0 ;  /* 0x0000000403037207 */ /* 0x000fe20004000000 */
[----:B------:R-:W-:Y:S02]  /*03a0*/  IMAD.SHL.U32 R4, R13, 0x8, RZ ;  /* 0x000000080d047824 */ /* 0x000fe400078e00ff */
[----:B------:R-:W-:-:S03]  /*03b0*/  IMAD.IADD R2, R0, 0x1, R5 ;  /* 0x0000000100027824 */ /* 0x000fc600078e0205 */
[C---:B------:R-:W-:Y:S02]  /*03c0*/  LOP3.LUT R5, R4.reuse, 0x38, R13, 0x48, !PT ;  /* 0x0000003804057812 */ /* 0x040fe400078e480d */
[----:B------:R-:W-:Y:S02]  /*03d0*/  LOP3.LUT R70, R4, 0x38, RZ, 0xc0, !PT ;  /* 0x0000003804467812 */ /* 0x000fe400078ec0ff */
[----:B------:R-:W-:Y:S01]  /*03e0*/  SHF.R.S32.HI R8, RZ, 0x18, R2 ;  /* 0x00000018ff087819 */ /* 0x000fe20000011402 */
[----:B------:R-:W-:Y:S01]  /*03f0*/  IMAD R11, R98, 0x40, R5 ;  /* 0x00000040620b7824 */ /* 0x000fe200078e0205 */
[----:B------:R-:W-:Y:S01]  /*0400*/  SHF.R.S32.HI R5, RZ, 0x19, R3 ;  /* 0x00000019ff057819 */ /* 0x000fe20000011403 */
[----:B------:R-:W-:Y:S01]  /*0410*/  IMAD R0, R3, 0x40, R70 ;  /* 0x0000004003007824 */ /* 0x000fe200078e0246 */
[----:B------:R-:W-:Y:S01]  /*0420*/  SGXT R8, R8, 0x1 ;  /* 0x000000010808781a */ /* 0x000fe20000000200 */
[----:B------:R-:W-:Y:S01]  /*0430*/  IMAD.SHL.U32 R3, R2, 0x80, RZ ;  /* 0x0000008002037824 */ /* 0x000fe200078e00ff */
[----:B------:R-:W-:Y:S01]  /*0440*/  SGXT R5, R5, 0x1 ;  /* 0x000000010505781a */ /* 0x000fe20000000200 */
[----:B------:R-:W-:Y:S01]  /*0450*/  IMAD.SHL.U32 R11, R11, 0x2, RZ ;  /* 0x000000020b0b7824 */ /* 0x000fe200078e00ff */
[----:B------:R-:W-:-:S02]  /*0460*/  LOP3.LUT R17, R69, 0x38, R4, 0xf8, !PT ;  /* 0x0000003845117812 */ /* 0x000fc400078ef804 */
[----:B------:R-:W-:Y:S02]  /*0470*/  LEA.HI R12, R5, R0, RZ, 0x6 ;  /* 0x00000000050c7211 */ /* 0x000fe400078f30ff */
[C---:B------:R-:W-:Y:S02]  /*0480*/  LOP3.LUT R5, R3.reuse, R98, RZ, 0xfc, !PT ;  /* 0x0000006203057212 */ /* 0x040fe400078efcff */
[C-C-:B------:R-:W-:Y:S02]  /*0490*/  LOP3.LUT R9, R3.reuse, 0x20, R98.reuse, 0xfe, !PT ;  /* 0x0000002003097812 */ /* 0x140fe400078efe62 */
[C-C-:B------:R-:W-:Y:S02]  /*04a0*/  LOP3.LUT R10, R3.reuse, 0x40, R98.reuse, 0xfe, !PT ;  /* 0x00000040030a7812 */ /* 0x140fe400078efe62 */
[----:B------:R-:W-:Y:S02]  /*04b0*/  LOP3.LUT R2, R3, 0x60, R98, 0xfe, !PT ;  /* 0x0000006003027812 */ /* 0x000fe400078efe62 */
[----:B------:R-:W-:-:S02]  /*04c0*/  LOP3.LUT R71, R12, 0xffffffc0, RZ, 0xc0, !PT ;  /* 0xffffffc00c477812 */ /* 0x000fc400078ec0ff */
[C---:B------:R-:W-:Y:S02]  /*04d0*/  LEA.HI R3, R8.reuse, R5, RZ, 0x9 ;  /* 0x0000000508037211 */ /* 0x040fe400078f48ff */
[----:B------:R-:W-:Y:S01]  /*04e0*/  LEA.HI R12, R8, R9, RZ, 0x9 ;  /* 0x00000009080c7211 */ /* 0x000fe200078f48ff */
[----:B------:R-:W-:Y:S01]  /*04f0*/  IMAD.IADD R71, R0, 0x1, -R71 ;  /* 0x0000000100477824 */ /* 0x000fe200078e0a47 */
[C---:B------:R-:W-:Y:S02]  /*0500*/  LEA.HI R14, R8.reuse, R10, RZ, 0x9 ;  /* 0x0000000a080e7211 */ /* 0x040fe400078f48ff */
[----:B------:R-:W-:Y:S02]  /*0510*/  LEA.HI R8, R8, R2, RZ, 0x9 ;  /* 0x0000000208087211 */ /* 0x000fe400078f48ff */
[----:B------:R-:W-:Y:S02]  /*0520*/  LOP3.LUT R96, R3, 0x7ffe00, RZ, 0xc0, !PT ;  /* 0x007ffe0003607812 */ /* 0x000fe400078ec0ff */
[----:B------:R-:W-:-:S02]  /*0530*/  LOP3.LUT R12, R12, 0x7ffe00, RZ, 0xc0, !PT ;  /* 0x007ffe000c0c7812 */ /* 0x000fc400078ec0ff */
[----:B------:R-:W-:Y:S01]  /*0540*/  LOP3.LUT R3, R14, 0x7ffe00, RZ, 0xc0, !PT ;  /* 0x007ffe000e037812 */ /* 0x000fe200078ec0ff */
[----:B------:R-:W-:Y:S01]  /*0550*/  IMAD.IADD R96, R5, 0x1, -R96 ;  /* 0x0000000105607824 */ /* 0x000fe200078e0a60 */
[----:B------:R-:W-:Y:S01]  /*0560*/  LOP3.LUT R15, R8, 0x7ffe00, RZ, 0xc0, !PT ;  /* 0x007ffe00080f7812 */ /* 0x000fe200078ec0ff */
[----:B------:R-:W-:Y:S01]  /*0570*/  IMAD.IADD R90, R9, 0x1, -R12 ;  /* 0x00000001095a7824 */ /* 0x000fe200078e0a0c */
[----:B------:R-:W-:Y:S01]  /*0580*/  LOP3.LUT R12, R13, 0x10, RZ, 0xc0, !PT ;  /* 0x000000100d0c7812 */ /* 0x000fe200078ec0ff */
[----:B------:R-:W-:Y:S02]  /*0590*/  IMAD.IADD R88, R10, 0x1, -R3 ;  /* 0x000000010a587824 */ /* 0x000fe400078e0a03 */
[----:B------:R-:W-:Y:S01]  /*05a0*/  IMAD.IADD R86, R2, 0x1, -R15 ;  /* 0x0000000102567824 */ /* 0x000fe200078e0a0f */
[----:B------:R-:W-:Y:S01]  /*05b0*/  SHF.R.U32.HI R89, RZ, 0x1, R12 ;  /* 0x00000001ff597819 */ /* 0x000fe2000001160c */
[----:B------:R-:W-:Y:S02]  /*05c0*/  IMAD R15, R96, 0x200, R17 ;  /* 0x00000200600f7824 */ /* 0x000fe400078e0211 */
[----:B------:R-:W-:-:S02]  /*05d0*/  IMAD R8, R6, 0x40, R71 ;  /* 0x0000004006087824 */ /* 0x000fc400078e0247 */
[--C-:B------:R-:W-:Y:S02]  /*05e0*/  IMAD R3, R90, 0x200, R17.reuse ;  /* 0x000002005a037824 */ /* 0x100fe400078e0211 */
[--C-:B------:R-:W-:Y:S02]  /*05f0*/  IMAD R19, R88, 0x200, R17.reuse ;  /* 0x0000020058137824 */ /* 0x100fe400078e0211 */
[----:B------:R-:W-:Y:S02]  /*0600*/  IMAD R21, R86, 0x200, R17 ;  /* 0x0000020056157824 */ /* 0x000fe400078e0211 */
[----:B------:R-:W-:-:S04]  /*0610*/  IMAD.WIDE R14, R15, R94, c[0x0][0x160] ;  /* 0x000058000f0e7625 */ /* 0x000fc800078e025e */
[----:B------:R-:W-:Y:S01]  /*0620*/  IMAD R93, R98, 0x1000, R8 ;  /* 0x00001000625d7824 */ /* 0x000fe200078e0208 */
[----:B------:R1:W-:Y:S01]  /*0630*/  LDGSTS.E.BYPASS.128 [R11], [R14.64] ;  /* 0x000000000e0b7fae */ /* 0x0003e2000b901c46 */
[----:B------:R-:W-:Y:S01]  /*0640*/  IMAD.WIDE R16, R3, R94, c[0x0][0x160] ;  /* 0x0000580003107625 */ /* 0x000fe200078e025e */
[----:B------:R-:W-:-:S03]  /*0650*/  LOP3.LUT R3, R4, 0x8, RZ, 0xc0, !PT ;  /* 0x0000000804037812 */ /* 0x000fc600078ec0ff */
[----:B------:R-:W-:Y:S01]  /*0660*/  IMAD R7, R7, 0x1000, R8 ;  /* 0x0000100007077824 */ /* 0x000fe200078e0208 */
[----:B------:R2:W-:Y:S01]  /*0670*/  LDGSTS.E.BYPASS.128 [R11+0x1000], [R16.64] ;  /* 0x01000000100b7fae */ /* 0x0005e2000b901c46 */
[----:B------:R-:W-:Y:S01]  /*0680*/  IMAD.WIDE R18, R19, R94, c[0x0][0x160] ;  /* 0x0000580013127625 */ /* 0x000fe200078e025e */
[----:B------:R-:W-:-:S03]  /*0690*/  LOP3.LUT R100, R4, 0x30, R3, 0x2e, !PT ;  /* 0x0000003004647812 */ /* 0x000fc600078e2e03 */
[-C--:B------:R-:W-:Y:S01]  /*06a0*/  IMAD.WIDE R20, R21, R94.reuse, c[0x0][0x160] ;  /* 0x0000580015147625 */ /* 0x080fe200078e025e */
[----:B------:R3:W-:Y:S03]  /*06b0*/  LDGSTS.E.BYPASS.128 [R11+0x2000], [R18.64] ;  /* 0x02000000120b7fae */ /* 0x0007e6000b901c46 */
[-C--:B------:R-:W-:Y:S01]  /*06c0*/  IMAD.WIDE R92, R93, R94.reuse, c[0x0][0x168] ;  /* 0x00005a005d5c7625 */ /* 0x080fe200078e025e */
[----:B------:R4:W-:Y:S03]  /*06d0*/  LDGSTS.E.BYPASS.128 [R11+0x3000], [R20.64] ;  /* 0x03000000140b7fae */ /* 0x0009e6000b901c46 */
[----:B------:R-:W-:Y:S01]  /*06e0*/  IMAD.WIDE R22, R7, R94, c[0x0][0x168] ;  /* 0x00005a0007167625 */ /* 0x000fe200078e025e */
[----:B------:R-:W0:Y:S01]  /*06f0*/  LDGDEPBAR ;  /* 0x00000000000079af */ /* 0x000e220000000000 */
[----:B------:R-:W-:-:S02]  /*0700*/  IADD3 R24, P0, R92, 0x80000, RZ ;  /* 0x000800005c187810 */ /* 0x000fc40007f1e0ff */
[----:B------:R-:W-:Y:S01]  /*0710*/  IADD3 R28, P2, R92, 0x100000, RZ ;  /* 0x001000005c1c7810 */ /* 0x000fe20007f5e0ff */
[----:B------:R1:W-:Y:S01]  /*0720*/  LDGSTS.E.BYPASS.128 [R11+0x10000], [R92.64] ;  /* 0x100000005c0b7fae */ /* 0x0003e2000b901c46 */
[C---:B------:R-:W-:Y:S01]  /*0730*/  IADD3 R26, P1, R22.reuse, 0x80000, RZ ;  /* 0x00080000161a7810 */ /* 0x040fe20007f3e0ff */
[--C-:B------:R-:W-:Y:S01]  /*0740*/  IMAD.X R25, RZ, RZ, R93.reuse, P0 ;  /* 0x000000ffff197224 */ /* 0x100fe200000e065d */
[C---:B------:R-:W-:Y:S01]  /*0750*/  IADD3 R30, P3, R22.reuse, 0x100000, RZ ;  /* 0x00100000161e7810 */ /* 0x040fe20007f7e0ff */
[----:B------:R1:W-:Y:S01]  /*0760*/  LDGSTS.E.BYPASS.128 [R11+0x11000], [R22.64] ;  /* 0x11000000160b7fae */ /* 0x0003e2000b901c46 */
[----:B------:R-:W-:Y:S01]  /*0770*/  IMAD.X R29, RZ, RZ, R93, P2 ;  /* 0x000000ffff1d7224 */ /* 0x000fe200010e065d */
[----:B------:R-:W-:Y:S01]  /*0780*/  IADD3 R32, P4, R22, 0x180000, RZ ;  /* 0x0018000016207810 */ /* 0x000fe20007f9e0ff */
[--C-:B------:R-:W-:Y:S01]  /*0790*/  IMAD.X R27, RZ, RZ, R23.reuse, P1 ;  /* 0x000000ffff1b7224 */ /* 0x100fe200008e0617 */
[----:B------:R-:W0:Y:S01]  /*07a0*/  LDGDEPBAR ;  /* 0x00000000000079af */ /* 0x000e220000000000 */
[----:B------:R-:W-:Y:S01]  /*07b0*/  IMAD.X R31, RZ, RZ, R23, P3 ;  /* 0x000000ffff1f7224 */ /* 0x000fe200018e0617 */
[----:B------:R-:W-:Y:S01]  /*07c0*/  SHF.R.U32.HI R7, RZ, 0x2, R13 ;  /* 0x00000002ff077819 */ /* 0x000fe2000001160d */
[----:B------:R-:W-:Y:S01]  /*07d0*/  IMAD.X R33, RZ, RZ, R23, P4 ;  /* 0x000000ffff217224 */ /* 0x000fe200020e0617 */
[----:B------:R-:W-:Y:S02]  /*07e0*/  BAR.SYNC.DEFER_BLOCKING 0x0 ;  /* 0x0000000000007b1d */ /* 0x000fe40000010000 */
[----:B------:R-:W-:-:S02]  /*07f0*/  LOP3.LUT R8, R7, 0x10, RZ, 0xc0, !PT ;  /* 0x0000001007087812 */ /* 0x000fc400078ec0ff */
[----:B-1----:R-:W-:Y:S02]  /*0800*/  IADD3 R22, P0, R92, 0x180000, RZ ;  /* 0x001800005c167810 */ /* 0x002fe40007f1e0ff */
[----:B------:R-:W-:-:S03]  /*0810*/  LOP3.LUT R8, R8, 0xf, R13, 0xf8, !PT ;  /* 0x0000000f08087812 */ /* 0x000fc600078ef80d */
[----:B------:R-:W-:Y:S01]  /*0820*/  IMAD.X R23, RZ, RZ, R93, P0 ;  /* 0x000000ffff177224 */ /* 0x000fe200000e065d */
[----:B------:R-:W-:-:S05]  /*0830*/  LOP3.LUT R87, R8, 0x20, R7, 0xf8, !PT ;  /* 0x0000002008577812 */ /* 0x000fca00078ef807 */
[----:B------:R-:W-:Y:S01]  /*0840*/  IMAD.SHL.U32 R87, R87, 0x40, RZ ;  /* 0x0000004057577824 */ /* 0x000fe200078e00ff */
[----:B------:R-:W-:Y:S01]  /*0850*/  @!PT LDS RZ, [RZ] ;  /* 0x00000000fffff984 */ /* 0x000fe20000000800 */
[----:B------:R-:W-:Y:S01]  /*0860*/  @!PT LDS RZ, [RZ] ;  /* 0x00000000fffff984 */ /* 0x000fe20000000800 */
[----:B------:R-:W-:Y:S01]  /*0870*/  @!PT LDS RZ, [RZ] ;  /* 0x00000000fffff984 */ /* 0x000fe20000000800 */
[----:B------:R1:W-:Y:S04]  /*0880*/  LDGSTS.E.BYPASS.128 [R11+0x4000], [R14.64+0x80] ;  /* 0x040000800e0b7fae */ /* 0x0003e8000b901c46 */
[----:B------:R2:W-:Y:S04]  /*0890*/  LDGSTS.E.BYPASS.128 [R11+0x5000], [R16.64+0x80] ;  /* 0x05000080100b7fae */ /* 0x0005e8000b901c46 */
[----:B------:R3:W-:Y:S04]  /*08a0*/  LDGSTS.E.BYPASS.128 [R11+0x6000], [R18.64+0x80] ;  /* 0x06000080120b7fae */ /* 0x0007e8000b901c46 */
[----:B------:R4:W-:Y:S04]  /*08b0*/  LDGSTS.E.BYPASS.128 [R11+0x7000], [R20.64+0x80] ;  /* 0x07000080140b7fae */ /* 0x0009e8000b901c46 */
[----:B------:R-:W0:Y:S04]  /*08c0*/  LDGDEPBAR ;  /* 0x00000000000079af */ /* 0x000e280000000000 */
[----:B------:R1:W-:Y:S04]  /*08d0*/  LDGSTS.E.BYPASS.128 [R11+0x12000], [R24.64] ;  /* 0x12000000180b7fae */ /* 0x0003e8000b901c46 */
[----:B------:R1:W-:Y:S04]  /*08e0*/  LDGSTS.E.BYPASS.128 [R11+0x13000], [R26.64] ;  /* 0x130000001a0b7fae */ /* 0x0003e8000b901c46 */
[----:B------:R-:W0:Y:S04]  /*08f0*/  LDGDEPBAR ;  /* 0x00000000000079af */ /* 0x000e280000000000 */
[----:B------:R-:W-:Y:S06]  /*0900*/  BAR.SYNC.DEFER_BLOCKING 0x0 ;  /* 0x0000000000007b1d */ /* 0x000fec0000010000 */
        /* <DEDUP_REMOVED lines=18> */
[----:B------:R4:W-:Y:S01]  /*0a30*/  LDGSTS.E.BYPASS.128 [R11+0xf000], [R20.64+0x180] ;  /* 0x0f000180140b7fae */ /* 0x0009e2000b901c46 */
[----:B-1----:R-:W-:-:S02]  /*0a40*/  LOP3.LUT R15, R4, 0x18, RZ, 0xc0, !PT ;  /* 0x00000018040f7812 */ /* 0x002fc400078ec0ff */
[----:B------:R-:W-:Y:S01]  /*0a50*/  LOP3.LUT R14, R70, 0x8, R7, 0x78, !PT ;  /* 0x00000008460e7812 */ /* 0x000fe200078e7807 */
[----:B------:R-:W0:Y:S01]  /*0a60*/  LDGDEPBAR ;  /* 0x00000000000079af */ /* 0x000e220000000000 */
[C---:B--2---:R-:W-:Y:S02]  /*0a70*/  LOP3.LUT R17, R4.reuse, 0x10, R3, 0x2e, !PT ;  /* 0x0000001004117812 */ /* 0x044fe400078e2e03 */
[----:B------:R-:W-:Y:S01]  /*0a80*/  LOP3.LUT R56, R4, 0x20, R15, 0x2e, !PT ;  /* 0x0000002004387812 */ /* 0x000fe200078e2e0f */
[----:B------:R4:W-:Y:S01]  /*0a90*/  LDGSTS.E.BYPASS.128 [R11+0x16000], [R22.64] ;  /* 0x16000000160b7fae */ /* 0x0009e2000b901c46 */
[--C-:B------:R-:W-:Y:S02]  /*0aa0*/  LOP3.LUT R28, R17, 0x20, R4.reuse, 0xf8, !PT ;  /* 0x00000020111c7812 */ /* 0x100fe400078ef804 */
[----:B------:R-:W-:Y:S01]  /*0ab0*/  LOP3.LUT R16, R89, 0x38, R4, 0x78, !PT ;  /* 0x0000003859107812 */ /* 0x000fe200078e7804 */
[----:B------:R1:W-:Y:S01]  /*0ac0*/  LDGSTS.E.BYPASS.128 [R11+0x17000], [R32.64] ;  /* 0x17000000200b7fae */ /* 0x0003e2000b901c46 */
[----:B------:R-:W-:-:S02]  /*0ad0*/  LOP3.LUT R102, R28, 0x8, R7, 0x78, !PT ;  /* 0x000000081c667812 */ /* 0x000fc400078e7807 */
[----:B------:R-:W-:Y:S01]  /*0ae0*/  LOP3.LUT R8, R56, 0x8, R7, 0x78, !PT ;  /* 0x0000000838087812 */ /* 0x000fe200078e7807 */
[----:B------:R-:W0:Y:S01]  /*0af0*/  LDGDEPBAR ;  /* 0x00000000000079af */ /* 0x000e220000000000 */
[-C--:B------:R-:W-:Y:S01]  /*0b00*/  LOP3.LUT R83, R14, R85.reuse, RZ, 0xfc, !PT ;  /* 0x000000550e537212 */ /* 0x080fe200078efcff */
[----:B------:R-:W-:Y:S01]  /*0b10*/  IMAD.IADD R57, R16, 0x1, R87 ;  /* 0x0000000110397824 */ /* 0x000fe200078e0257 */
[----:B------:R-:W-:Y:S01]  /*0b20*/  LOP3.LUT R84, R87, R16, RZ, 0xfc, !PT ;  /* 0x0000001057547212 */ /* 0x000fe200078efcff */
[----:B------:R-:W-:Y:S01]  /*0b30*/  IMAD.IADD R15, R85, 0x1, R102 ;  /* 0x00000001550f7824 */ /* 0x000fe200078e0266 */
[-C--:B------:R-:W-:Y:S01]  /*0b40*/  LOP3.LUT R82, R102, R85.reuse, RZ, 0xfc, !PT ;  /* 0x0000005566527212 */ /* 0x080fe200078efcff */
[----:B------:R-:W-:Y:S01]  /*0b50*/  IMAD.SHL.U32 R83, R83, 0x2, RZ ;  /* 0x0000000253537824 */ /* 0x000fe200078e00ff */
[----:B------:R-:W-:Y:S01]  /*0b60*/  LOP3.LUT R3, R100, 0x8, R7, 0x78, !PT ;  /* 0x0000000864037812 */ /* 0x000fe200078e7807 */
[----:B------:R-:W-:Y:S01]  /*0b70*/  IMAD.SHL.U32 R84, R84, 0x2, RZ ;  /* 0x0000000254547824 */ /* 0x000fe200078e00ff */
[-C--:B------:R-:W-:Y:S01]  /*0b80*/  LOP3.LUT R59, R8, R85.reuse, RZ, 0xfc, !PT ;  /* 0x00000055083b7212 */ /* 0x080fe200078efcff */
[----:B------:R-:W-:Y:S01]  /*0b90*/  IMAD.SHL.U32 R82, R82, 0x2, RZ ;  /* 0x0000000252527824 */ /* 0x000fe200078e00ff */
[----:B------:R-:W-:Y:S01]  /*0ba0*/  LOP3.LUT R58, R3, R85, RZ, 0xfc, !PT ;  /* 0x00000055033a7212 */ /* 0x000fe200078efcff */
[----:B------:R-:W-:Y:S01]  /*0bb0*/  IMAD.SHL.U32 R57, R57, 0x2, RZ ;  /* 0x0000000239397824 */ /* 0x000fe200078e00ff */
[----:B------:R-:W-:Y:S01]  /*0bc0*/  LOP3.LUT R30, R28, R89, RZ, 0x3c, !PT ;  /* 0x000000591c1e7212 */ /* 0x000fe200078e3cff */
[----:B------:R-:W-:Y:S01]  /*0bd0*/  IMAD.SHL.U32 R59, R59, 0x2, RZ ;  /* 0x000000023b3b7824 */ /* 0x000fe200078e00ff */
[C-C-:B------:R-:W-:Y:S01]  /*0be0*/  LOP3.LUT R68, R87.reuse, R28, R89.reuse, 0xf6, !PT ;  /* 0x0000001c57447212 */ /* 0x140fe200078ef659 */
[----:B------:R-:W-:Y:S01]  /*0bf0*/  IMAD.SHL.U32 R58, R58, 0x2, RZ ;  /* 0x000000023a3a7824 */ /* 0x000fe200078e00ff */
[C---:B------:R-:W-:Y:S01]  /*0c00*/  LOP3.LUT R80, R87.reuse, R56, R89, 0xf6, !PT ;  /* 0x0000003857507212 */ /* 0x040fe200078ef659 */
[----:B------:R-:W-:-:S02]  /*0c10*/  IMAD.IADD R30, R87, 0x1, R30 ;  /* 0x00000001571e7824 */ /* 0x000fc400078e021e */
[----:B------:R-:W-:Y:S02]  /*0c20*/  IMAD.SHL.U32 R68, R68, 0x2, RZ ;  /* 0x0000000244447824 */ /* 0x000fe400078e00ff */
[----:B------:R-:W-:Y:S01]  /*0c30*/  IMAD.SHL.U32 R81, R30, 0x2, RZ ;  /* 0x000000021e517824 */ /* 0x000fe200078e00ff */
[----:B------:R-:W-:-:S04]  /*0c40*/  DEPBAR.LE SB0, 0x6 ;  /* 0x000081800000791a */ /* 0x000fc80000000000 */
[----:B------:R-:W-:Y:S01]  /*0c50*/  BAR.SYNC.DEFER_BLOCKING 0x0 ;  /* 0x0000000000007b1d */ /* 0x000fe20000010000 */
[----:B------:R-:W-:Y:S02]  /*0c60*/  IMAD.SHL.U32 R80, R80, 0x2, RZ ;  /* 0x0000000250507824 */ /* 0x000fe400078e00ff */
[----:B------:R-:W-:Y:S02]  /*0c70*/  IMAD.SHL.U32 R15, R15, 0x2, RZ ;  /* 0x000000020f0f7824 */ /* 0x000fe400078e00ff */
[----:B------:R-:W-:Y:S01]  /*0c80*/  IMAD.IADD R91, R85, 0x1, R8 ;  /* 0x00000001555b7824 */ /* 0x000fe200078e0208 */
[----:B------:R-:W-:Y:S04]  /*0c90*/  LDSM.16.M88.4 R72, [R84] ;  /* 0x000000005448783b */ /* 0x000fe80000000200 */
[----:B------:R-:W2:Y:S04]  /*0ca0*/  LDSM.16.MT88.4 R24, [R83+0x10000] ;  /* 0x010000005318783b */ /* 0x000ea80000004200 */
[----:B------:R-:W2:Y:S04]  /*0cb0*/  LDSM.16.MT88.4 R44, [R82+0x10000] ;  /* 0x01000000522c783b */ /* 0x000ea80000004200 */
[----:B-1----:R-:W1:Y:S04]  /*0cc0*/  LDSM.16.MT88.4 R32, [R59+0x10000] ;  /* 0x010000003b20783b */ /* 0x002e680000004200 */
[----:B----4-:R-:W4:Y:S04]  /*0cd0*/  LDSM.16.M88.4 R20, [R57+0x2000] ;  /* 0x002000003914783b */ /* 0x010f280000000200 */
[----:B---3--:R-:W3:Y:S04]  /*0ce0*/  LDSM.16.MT88.4 R16, [R58+0x10000] ;  /* 0x010000003a10783b */ /* 0x008ee80000004200 */
[----:B------:R-:W3:Y:S04]  /*0cf0*/  LDSM.16.M88.4 R36, [R68] ;  /* 0x000000004424783b */ /* 0x000ee80000000200 */
[----:B------:R-:W3:Y:S01]  /*0d00*/  LDSM.16.M88.4 R28, [R81+0x2000] ;  /* 0x00200000511c783b */ /* 0x000ee20000000200 */
[C---:B--2---:R-:W-:Y:S08]  /*0d10*/  HMMA.16816.F32.BF16 R60, R72.reuse, R24, RZ ;  /* 0x00000018483c723c */ /* 0x044ff000000418ff */
[C---:B------:R-:W-:Y:S08]  /*0d20*/  HMMA.16816.F32.BF16 R52, R72.reuse, R44, RZ ;  /* 0x0000002c4834723c */ /* 0x040ff000000418ff */
[----:B-1----:R-:W-:Y:S08]  /*0d30*/  HMMA.16816.F32.BF16 R76, R72, R32, RZ ;  /* 0x00000020484c723c */ /* 0x002ff000000418ff */
[C---:B----4-:R-:W-:Y:S08]  /*0d40*/  HMMA.16816.F32.BF16 R64, R20.reuse, R24, RZ ;  /* 0x000000181440723c */ /* 0x050ff000000418ff */
[C---:B------:R-:W-:Y:S08]  /*0d50*/  HMMA.16816.F32.BF16 R48, R20.reuse, R44, RZ ;  /* 0x0000002c1430723c */ /* 0x040ff000000418ff */
[----:B------:R-:W-:Y:S08]  /*0d60*/  HMMA.16816.F32.BF16 R40, R20, R32, RZ ;  /* 0x000000201428723c */ /* 0x000ff000000418ff */
[-C--:B---3--:R-:W-:Y:S08]  /*0d70*/  HMMA.16816.F32.BF16 R72, R72, R16.reuse, RZ ;  /* 0x000000104848723c */ /* 0x088ff000000418ff */
[----:B------:R-:W-:Y:S07]  /*0d80*/  HMMA.16816.F32.BF16 R20, R20, R16, RZ ;  /* 0x000000101414723c */ /* 0x000fee00000418ff */
[----:B------:R-:W-:Y:S01]  /*0d90*/  LOP3.LUT R16, R56, R89, RZ, 0x3c, !PT ;  /* 0x0000005938107212 */ /* 0x000fe200078e3cff */
[----:B------:R-:W-:Y:S01]  /*0da0*/  IMAD.IADD R56, R14, 0x1, R85 ;  /* 0x000000010e387824 */ /* 0x000fe200078e0255 */
[----:B------:R-:W-:Y:S03]  /*0db0*/  HMMA.16816.F32.BF16 R60, R36, R26, R60 ;  /* 0x0000001a243c723c */ /* 0x000fe6000004183c */
[----:B------:R-:W-:-:S02]  /*0dc0*/  IMAD.IADD R14, R87, 0x1, R16 ;  /* 0x00000001570e7824 */ /* 0x000fc400078e0210 */
[----:B------:R-:W-:Y:S02]  /*0dd0*/  IMAD.SHL.U32 R56, R56, 0x2, RZ ;  /* 0x0000000238387824 */ /* 0x000fe400078e00ff */
[----:B------:R-:W-:Y:S01]  /*0de0*/  IMAD.SHL.U32 R14, R14, 0x2, RZ ;  /* 0x000000020e0e7824 */ /* 0x000fe200078e00ff */
[C---:B------:R-:W-:Y:S08]  /*0df0*/  HMMA.16816.F32.BF16 R52, R36.reuse, R46, R52 ;  /* 0x0000002e2434723c */ /* 0x040ff00000041834 */
[----:B------:R-:W-:Y:S08]  /*0e00*/  HMMA.16816.F32.BF16 R76, R36, R34, R76 ;  /* 0x00000022244c723c */ /* 0x000ff0000004184c */
[C---:B------:R-:W-:Y:S01]  /*0e10*/  HMMA.16816.F32.BF16 R24, R28.reuse, R26, R64 ;  /* 0x0000001a1c18723c */ /* 0x040fe20000041840 */
[----:B------:R-:W-:Y:S07]  /*0e20*/  LDSM.16.M88.4 R64, [R80] ;  /* 0x000000005040783b */ /* 0x000fee0000000200 */
[C---:B------:R-:W-:Y:S01]  /*0e30*/  HMMA.16816.F32.BF16 R44, R28.reuse, R46, R48 ;  /* 0x0000002e1c2c723c */ /* 0x040fe20000041830 */
[----:B------:R-:W1:Y:S07]  /*0e40*/  LDSM.16.MT88.4 R48, [R56+0x11000] ;  /* 0x011000003830783b */ /* 0x000e6e0000004200 */
[----:B------:R-:W-:Y:S01]  /*0e50*/  HMMA.16816.F32.BF16 R32, R28, R34, R40 ;  /* 0x000000221c20723c */ /* 0x000fe20000041828 */
[----:B------:R-:W2:Y:S07]  /*0e60*/  LDSM.16.M88.4 R40, [R14+0x2000] ;  /* 0x002000000e28783b */ /* 0x000eae0000000200 */
[-C--:B------:R-:W-:Y:S08]  /*0e70*/  HMMA.16816.F32.BF16 R36, R36, R18.reuse, R72 ;  /* 0x000000122424723c */ /* 0x080ff00000041848 */
[----:B------:R-:W-:Y:S01]  /*0e80*/  HMMA.16816.F32.BF16 R28, R28, R18, R20 ;  /* 0x000000121c1c723c */ /* 0x000fe20000041814 */
[----:B------:R-:W3:Y:S06]  /*0e90*/  LDSM.16.MT88.4 R16, [R15+0x11000] ;  /* 0x011000000f10783b */ /* 0x000eec0000004200 */
[----:B------:R-:W-:-:S02]  /*0ea0*/  LOP3.LUT R20, R100, R89, RZ, 0x3c, !PT ;  /* 0x0000005964147212 */ /* 0x000fc400078e3cff */
[----:B------:R-:W-:Y:S01]  /*0eb0*/  LOP3.LUT R100, R87, R100, R89, 0xf6, !PT ;  /* 0x0000006457647212 */ /* 0x000fe200078ef659 */
[----:B------:R-:W-:Y:S02]  /*0ec0*/  IMAD.IADD R89, R85, 0x1, R3 ;  /* 0x0000000155597824 */ /* 0x000fe400078e0203 */
[----:B------:R-:W-:Y:S02]  /*0ed0*/  IMAD.IADD R20, R87, 0x1, R20 ;  /* 0x0000000157147824 */ /* 0x000fe400078e0214 */
[----:B------:R-:W-:Y:S02]  /*0ee0*/  IMAD.SHL.U32 R3, R100, 0x2, RZ ;  /* 0x0000000264037824 */ /* 0x000fe400078e00ff */
[----:B------:R-:W-:Y:S01]  /*0ef0*/  IMAD.SHL.U32 R8, R20, 0x2, RZ ;  /* 0x0000000214087824 */ /* 0x000fe200078e00ff */
[----:B-1----:R-:W-:Y:S01]  /*0f00*/  HMMA.16816.F32.BF16 R60, R64, R48, R60 ;  /* 0x00000030403c723c */ /* 0x002fe2000004183c */
[----:B------:R-:W-:Y:S01]  /*0f10*/  IMAD.SHL.U32 R85, R91, 0x2, RZ ;  /* 0x000000025b557824 */ /* 0x000fe200078e00ff */
[----:B------:R-:W1:Y:S01]  /*0f20*/  LDSM.16.M88.4 R72, [R3] ;  /* 0x000000000348783b */ /* 0x000e620000000200 */
[----:B------:R-:W-:-:S03]  /*0f30*/  IMAD R87, R98, 0x1000, R71 ;  /* 0x0000100062577824 */ /* 0x000fc600078e0247 */
[----:B------:R-:W4:Y:S01]  /*0f40*/  LDSM.16.M88.4 R20, [R8+0x2000] ;  /* 0x002000000814783b */ /* 0x000f220000000200 */
[----:B------:R-:W-:Y:S01]  /*0f50*/  IMAD R87, R6, 0x40, R87 ;  /* 0x0000004006577824 */ /* 0x000fe200078e0257 */
[----:B--2---:R-:W-:Y:S04]  /*0f60*/  HMMA.16816.F32.BF16 R24, R40, R48, R24 ;  /* 0x000000302818723c */ /* 0x004fe80000041818 */
[----:B------:R-:W-:-:S05]  /*0f70*/  IADD3 R87, R87, 0x20000, RZ ;  /* 0x0002000057577810 */ /* 0x000fca0007ffe0ff */
[----:B------:R-:W-:Y:S01]  /*0f80*/  IMAD.WIDE R94, R87, R94, c[0x0][0x168] ;  /* 0x00005a00575e7625 */ /* 0x000fe200078e025e */
[-C--:B---3--:R-:W-:Y:S08]  /*0f90*/  HMMA.16816.F32.BF16 R52, R64, R16.reuse, R52 ;  /* 0x000000104034723c */ /* 0x088ff00000041834 */
[----:B------:R-:W-:Y:S07]  /*0fa0*/  HMMA.16816.F32.BF16 R44, R40, R16, R44 ;  /* 0x00000010282c723c */ /* 0x000fee000004182c */
[----:B------:R-:W-:-:S02]  /*0fb0*/  IMAD R17, R86, 0x200, R69 ;  /* 0x0000020056117824 */ /* 0x000fc400078e0245 */
[----:B------:R-:W-:Y:S01]  /*0fc0*/  IMAD.SHL.U32 R86, R89, 0x2, RZ ;  /* 0x0000000259567824 */ /* 0x000fe200078e00ff */
[----:B-1----:R-:W-:Y:S01]  /*0fd0*/  HMMA.16816.F32.BF16 R60, R72, R50, R60 ;  /* 0x00000032483c723c */ /* 0x002fe2000004183c */
[----:B------:R-:W-:-:S07]  /*0fe0*/  IMAD.IADD R71, R70, 0x1, R17 ;  /* 0x0000000146477824 */ /* 0x000fce00078e0211 */
[----:B----4-:R-:W-:Y:S01]  /*0ff0*/  HMMA.16816.F32.BF16 R48, R20, R50, R24 ;  /* 0x000000321430723c */ /* 0x010fe20000041818 */
[----:B------:R-:W1:Y:S07]  /*1000*/  LDSM.16.MT88.4 R24, [R85+0x11000] ;  /* 0x011000005518783b */ /* 0x000e6e0000004200 */
[-C--:B------:R-:W-:Y:S08]  /*1010*/  HMMA.16816.F32.BF16 R52, R72, R18.reuse, R52 ;  /* 0x000000124834723c */ /* 0x080ff00000041834 */
[----:B------:R-:W-:Y:S07]  /*1020*/  HMMA.16816.F32.BF16 R44, R20, R18, R44 ;  /* 0x00000012142c723c */ /* 0x000fee000004182c */
[----:B------:R-:W-:-:S04]  /*1030*/  IMAD R19, R88, 0x200, R69 ;  /* 0x0000020058137824 */ /* 0x000fc800078e0245 */
[----:B------:R-:W-:Y:S02]  /*1040*/  IMAD.IADD R88, R70, 0x1, R19 ;  /* 0x0000000146587824 */ /* 0x000fe400078e0213 */
[----:B------:R-:W2:Y:S02]  /*1050*/  LDSM.16.MT88.4 R16, [R86+0x11000] ;  /* 0x011000005610783b */ /* 0x000ea40000004200 */
[----:B------:R-:W-:-:S05]  /*1060*/  IMAD.WIDE R88, R88, 0x2, RZ ;  /* 0x0000000258587825 */ /* 0x000fca00078e02ff */
[----:B------:R-:W-:Y:S01]  /*1070*/  LOP3.LUT R98, R88, 0x200, RZ, 0xfc, !PT ;  /* 0x0000020058627812 */ /* 0x000fe200078efcff */
[-C--:B-1----:R-:W-:Y:S08]  /*1080*/  HMMA.16816.F32.BF16 R76, R64, R24.reuse, R76 ;  /* 0x00000018404c723c */ /* 0x082ff0000004184c */
[----:B------:R-:W-:Y:S07]  /*1090*/  HMMA.16816.F32.BF16 R32, R40, R24, R32 ;  /* 0x000000182820723c */ /* 0x000fee0000041820 */
[----:B------:R-:W-:-:S02]  /*10a0*/  IMAD R25, R90, 0x200, R69 ;  /* 0x000002005a197824 */ /* 0x000fc400078e0245 */
[----:B------:R-:W-:Y:S02]  /*10b0*/  IMAD R69, R96, 0x200, R69 ;  /* 0x0000020060457824 */ /* 0x000fe400078e0245 */
[C---:B------:R-:W-:Y:S02]  /*10c0*/  IMAD.IADD R90, R70.reuse, 0x1, R25 ;  /* 0x00000001465a7824 */ /* 0x040fe400078e0219 */
[----:B------:R-:W-:Y:S02]  /*10d0*/  IMAD.IADD R69, R70, 0x1, R69 ;  /* 0x0000000146457824 */ /* 0x000fe400078e0245 */
[----:B------:R-:W-:Y:S01]  /*10e0*/  IMAD.WIDE R90, R90, 0x2, RZ ;  /* 0x000000025a5a7825 */ /* 0x000fe200078e02ff */
[----:B------:R-:W-:Y:S03]  /*10f0*/  HMMA.16816.F32.BF16 R76, R72, R26, R76 ;  /* 0x0000001a484c723c */ /* 0x000fe6000004184c */
[----:B------:R-:W-:Y:S01]  /*1100*/  IMAD.WIDE R70, R71, 0x2, RZ ;  /* 0x0000000247467825 */ /* 0x000fe200078e02ff */
[----:B------:R-:W-:-:S04]  /*1110*/  LOP3.LUT R100, R90, 0x200, RZ, 0xfc, !PT ;  /* 0x000002005a647812 */ /* 0x000fc800078efcff */
[-C--:B--2---:R-:W-:Y:S01]  /*1120*/  HMMA.16816.F32.BF16 R36, R64, R16.reuse, R36 ;  /* 0x000000104024723c */ /* 0x084fe20000041824 */
[----:B------:R-:W-:Y:S07]  /*1130*/  BAR.SYNC.DEFER_BLOCKING 0x0 ;  /* 0x0000000000007b1d */ /* 0x000fee0000010000 */
[----:B------:R-:W-:Y:S07]  /*1140*/  HMMA.16816.F32.BF16 R28, R40, R16, R28 ;  /* 0x00000010281c723c */ /* 0x000fee000004181c */
[----:B------:R-:W-:-:S05]  /*1150*/  IMAD.WIDE R16, R69, 0x2, RZ ;  /* 0x0000000245107825 */ /* 0x000fca00078e02ff */
[----:B------:R-:W-:-:S04]  /*1160*/  LOP3.LUT R96, R16, 0x200, RZ, 0xfc, !PT ;  /* 0x0000020010607812 */ /* 0x000fc800078efcff */
[----:B------:R-:W-:Y:S01]  /*1170*/  IADD3 R24, P0, R96, c[0x0][0x160], RZ ;  /* 0x0000580060187a10 */ /* 0x000fe20007f1e0ff */
[----:B------:R-:W-:Y:S03]  /*1180*/  HMMA.16816.F32.BF16 R72, R72, R18, R36 ;  /* 0x000000124848723c */ /* 0x000fe60000041824 */
[----:B------:R-:W-:Y:S02]  /*1190*/  IADD3.X R25, R17, c[0x0][0x164], RZ, P0, !PT ;  /* 0x0000590011197a10 */ /* 0x000fe400007fe4ff */
[----:B------:R-:W-:-:S03]  /*11a0*/  IADD3 R40, P0, R100, c[0x0][0x160], RZ ;  /* 0x0000580064287a10 */ /* 0x000fc60007f1e0ff */
[----:B------:R-:W-:Y:S01]  /*11b0*/  @!PT LDS RZ, [RZ] ;  /* 0x00000000fffff984 */ /* 0x000fe20000000800 */
[----:B------:R-:W-:Y:S01]  /*11c0*/  @!PT LDS RZ, [RZ] ;  /* 0x00000000fffff984 */ /* 0x000fe20000000800 */
[----:B------:R-:W-:Y:S01]  /*11d0*/  @!PT LDS RZ, [RZ] ;  /* 0x00000000fffff984 */ /* 0x000fe20000000800 */
[----:B------:R1:W-:Y:S01]  /*11e0*/  LDGSTS.E.BYPASS.128 [R11], [R24.64] ;  /* 0x00000000180b7fae */ /* 0x0003e2000b901c46 */
[----:B------:R-:W-:Y:S02]  /*11f0*/  IADD3.X R41, R91, c[0x0][0x164], RZ, P0, !PT ;  /* 0x000059005b297a10 */ /* 0x000fe400007fe4ff */
[C---:B------:R-:W-:Y:S02]  /*1200*/  IADD3 R42, P0, R98.reuse, c[0x0][0x160], RZ ;  /* 0x00005800622a7a10 */ /* 0x040fe40007f1e0ff */
[----:B------:R-:W-:Y:S01]  /*1210*/  IADD3 R98, P1, R98, UR4, RZ ;  /* 0x0000000462627c10 */ /* 0x000fe2000ff3e0ff */
[----:B------:R2:W-:Y:S01]  /*1220*/  LDGSTS.E.BYPASS.128 [R11+0x1000], [R40.64] ;  /* 0x01000000280b7fae */ /* 0x0005e2000b901c46 */
[C---:B------:R-:W-:Y:S02]  /*1230*/  IADD3.X R43, R89.reuse, c[0x0][0x164], RZ, P0, !PT ;  /* 0x00005900592b7a10 */ /* 0x040fe400007fe4ff */
[----:B------:R-:W-:Y:S02]  /*1240*/  IADD3.X R99, R89, UR5, RZ, P1, !PT ;  /* 0x0000000559637c10 */ /* 0x000fe40008ffe4ff */
[----:B-1----:R-:W-:Y:S01]  /*1250*/  LOP3.LUT R24, R70, 0x200, RZ, 0xfc, !PT ;  /* 0x0000020046187812 */ /* 0x002fe200078efcff */
[----:B------:R1:W-:Y:S03]  /*1260*/  LDGSTS.E.BYPASS.128 [R11+0x2000], [R42.64] ;  /* 0x020000002a0b7fae */ /* 0x0003e6000b901c46 */
[----:B------:R-:W-:-:S04]  /*1270*/  IADD3 R24, P0, R24, c[0x0][0x160], RZ ;  /* 0x0000580018187a10 */ /* 0x000fc80007f1e0ff */
[----:B------:R-:W-:Y:S02]  /*1280*/  IADD3.X R25, R71, c[0x0][0x164], RZ, P0, !PT ;  /* 0x0000590047197a10 */ /* 0x000fe400007fe4ff */
[----:B--2---:R-:W-:-:S03]  /*1290*/  IADD3 R40, P0, R92, 0x200000, RZ ;  /* 0x002000005c287810 */ /* 0x004fc60007f1e0ff */
[----:B------:R2:W-:Y:S02]  /*12a0*/  LDGSTS.E.BYPASS.128 [R11+0x3000], [R24.64] ;  /* 0x03000000180b7fae */ /* 0x0005e4000b901c46 */
[----:B------:R-:W-:Y:S01]  /*12b0*/  IMAD.X R41, RZ, RZ, R93, P0 ;  /* 0x000000ffff297224 */ /* 0x000fe200000e065d */
[----:B------:R-:W-:Y:S01]  /*12c0*/  IADD3 R102, P0, R94, 0x200000, RZ ;  /* 0x002000005e667810 */ /* 0x000fe20007f1e0ff */
[----:B------:R-:W0:Y:S04]  /*12d0*/  LDGDEPBAR ;  /* 0x00000000000079af */ /* 0x000e280000000000 */
[----:B------:R-:W-:Y:S01]  /*12e0*/  IMAD.X R103, RZ, RZ, R95, P0 ;  /* 0x000000ffff677224 */ /* 0x000fe200000e065f */
[----:B------:R1:W-:Y:S01]  /*12f0*/  LDGSTS.E.BYPASS.128 [R11+0x10000], [R40.64] ;  /* 0x10000000280b7fae */ /* 0x0003e2000b901c46 */
[----:B------:R-:W-:Y:S01]  /*1300*/  IADD3 R96, P0, R96, UR4, RZ ;  /* 0x0000000460607c10 */ /* 0x000fe2000ff1e0ff */
[----:B--2---:R-:W-:Y:S02]  /*1310*/  HMMA.16816.F32.BF16 R24, R20, R26, R32 ;  /* 0x0000001a1418723c */ /* 0x004fe40000041820 */
[----:B------:R2:W-:Y:S01]  /*1320*/  LDGSTS.E.BYPASS.128 [R11+0x11000], [R102.64] ;  /* 0x11000000660b7fae */ /* 0x0005e2000b901c46 */
[----:B------:R-:W-:-:S02]  /*1330*/  IADD3.X R97, R17, UR5, RZ, P0, !PT ;  /* 0x0000000511617c10 */ /* 0x000fc400087fe4ff */
[----:B------:R-:W-:Y:S01]  /*1340*/  IADD3 R100, P0, R100, UR4, RZ ;  /* 0x0000000464647c10 */ /* 0x000fe2000ff1e0ff */
[----:B------:R-:W0:Y:S02]  /*1350*/  LDGDEPBAR ;  /* 0x00000000000079af */ /* 0x000e240000000000 */
[----:B------:R-:W-:Y:S01]  /*1360*/  HMMA.16816.F32.BF16 R20, R20, R18, R28 ;  /* 0x000000121414723c */ /* 0x000fe2000004181c */
[----:B------:R-:W-:Y:S02]  /*1370*/  IADD3.X R101, R91, UR5, RZ, P0, !PT ;  /* 0x000000055b657c10 */ /* 0x000fe400087fe4ff */
[----:B--2---:R-:W-:Y:S01]  /*1380*/  LOP3.LUT R102, R70, 0x200, RZ, 0xfc, !PT ;  /* 0x0000020046667812 */ /* 0x004fe200078efcff */
[----:B------:R-:W-:-:S04]  /*1390*/  DEPBAR.LE SB0, 0x6 ;  /* 0x000081800000791a */ /* 0x000fc80000000000 */
[----:B------:R-:W-:Y:S06]  /*13a0*/  BAR.SYNC.DEFER_BLOCKING 0x0 ;  /* 0x0000000000007b1d */ /* 0x000fec0000010000 */
[----:B------:R-:W-:Y:S04]  /*13b0*/  LDSM.16.M88.4 R64, [R84+0x4000] ;  /* 0x004000005440783b */ /* 0x000fe80000000200 */
[----:B-1----:R-:W1:Y:S04]  /*13c0*/  LDSM.16.MT88.4 R40, [R83+0x12000] ;  /* 0x012000005328783b */ /* 0x002e680000004200 */
[----:B------:R-:W2:Y:S04]  /*13d0*/  LDSM.16.MT88.4 R32, [R82+0x12000] ;  /* 0x012000005220783b */ /* 0x000ea80000004200 */
[----:B------:R-:W3:Y:S04]  /*13e0*/  LDSM.16.MT88.4 R16, [R59+0x12000] ;  /* 0x012000003b10783b */ /* 0x000ee80000004200 */
[----:B------:R-:W4:Y:S04]  /*13f0*/  LDSM.16.MT88.4 R28, [R58+0x12000] ;  /* 0x012000003a1c783b */ /* 0x000f280000004200 */
[----:B------:R-:W3:Y:S01]  /*1400*/  LDSM.16.M88.4 R36, [R57+0x6000] ;  /* 0x006000003924783b */ /* 0x000ee20000000200 */
[C---:B-1----:R-:W-:Y:S08]  /*1410*/  HMMA.16816.F32.BF16 R60, R64.reuse, R40, R60 ;  /* 0x00000028403c723c */ /* 0x042ff0000004183c */
[C---:B--2---:R-:W-:Y:S08]  /*1420*/  HMMA.16816.F32.BF16 R52, R64.reuse, R32, R52 ;  /* 0x000000204034723c */ /* 0x044ff00000041834 */
[C---:B---3--:R-:W-:Y:S08]  /*1430*/  HMMA.16816.F32.BF16 R76, R64.reuse, R16, R76 ;  /* 0x00000010404c723c */ /* 0x048ff0000004184c */
[----:B----4-:R-:W-:Y:S01]  /*1440*/  HMMA.16816.F32.BF16 R72, R64, R28, R72 ;  /* 0x0000001c4048723c */ /* 0x010fe20000041848 */
[----:B------:R-:W1:Y:S07]  /*1450*/  LDSM.16.M88.4 R64, [R68+0x4000] ;  /* 0x004000004440783b */ /* 0x000e6e0000000200 */
[C---:B------:R-:W-:Y:S08]  /*1460*/  HMMA.16816.F32.BF16 R48, R36.reuse, R40, R48 ;  /* 0x000000282430723c */ /* 0x040ff00000041830 */
[C---:B------:R-:W-:Y:S08]  /*1470*/  HMMA.16816.F32.BF16 R44, R36.reuse, R32, R44 ;  /* 0x00000020242c723c */ /* 0x040ff0000004182c */
[C---:B------:R-:W-:Y:S08]  /*1480*/  HMMA.16816.F32.BF16 R24, R36.reuse, R16, R24 ;  /* 0x000000102418723c */ /* 0x040ff00000041818 */
[----:B------:R-:W-:Y:S01]  /*1490*/  HMMA.16816.F32.BF16 R20, R36, R28, R20 ;  /* 0x0000001c2414723c */ /* 0x000fe20000041814 */
[----:B------:R-:W2:Y:S07]  /*14a0*/  LDSM.16.M88.4 R36, [R81+0x6000] ;  /* 0x006000005124783b */ /* 0x000eae0000000200 */
[C---:B-1----:R-:W-:Y:S08]  /*14b0*/  HMMA.16816.F32.BF16 R60, R64.reuse, R42, R60 ;  /* 0x0000002a403c723c */ /* 0x042ff0000004183c */
[C---:B------:R-:W-:Y:S08]  /*14c0*/  HMMA.16816.F32.BF16 R52, R64.reuse, R34, R52 ;  /* 0x000000224034723c */ /* 0x040ff00000041834 */
[C---:B------:R-:W-:Y:S08]  /*14d0*/  HMMA.16816.F32.BF16 R76, R64.reuse, R18, R76 ;  /* 0x00000012404c723c */ /* 0x040ff0000004184c */
[----:B------:R-:W-:Y:S01]  /*14e0*/  HMMA.16816.F32.BF16 R72, R64, R30, R72 ;  /* 0x0000001e4048723c */ /* 0x000fe20000041848 */
[----:B------:R-:W-:Y:S07]  /*14f0*/  LDSM.16.M88.4 R64, [R80+0x4000] ;  /* 0x004000005040783b */ /* 0x000fee0000000200 */
[C---:B--2---:R-:W-:Y:S01]  /*1500*/  HMMA.16816.F32.BF16 R40, R36.reuse, R42, R48 ;  /* 0x0000002a2428723c */ /* 0x044fe20000041830 */
[----:B------:R-:W1:Y:S07]  /*1510*/  LDSM.16.MT88.4 R48, [R56+0x13000] ;  /* 0x013000003830783b */ /* 0x000e6e0000004200 */
[C---:B------:R-:W-:Y:S01]  /*1520*/  HMMA.16816.F32.BF16 R32, R36.reuse, R34, R44 ;  /* 0x000000222420723c */ /* 0x040fe2000004182c */
[----:B------:R-:W2:Y:S07]  /*1530*/  LDSM.16.MT88.4 R44, [R15+0x13000] ;  /* 0x013000000f2c783b */ /* 0x000eae0000004200 */
[C---:B------:R-:W-:Y:S01]  /*1540*/  HMMA.16816.F32.BF16 R16, R36.reuse, R18, R24 ;  /* 0x000000122410723c */ /* 0x040fe20000041818 */
[----:B------:R-:W3:Y:S07]  /*1550*/  LDSM.16.M88.4 R24, [R14+0x6000] ;  /* 0x006000000e18783b */ /* 0x000eee0000000200 */
[----:B------:R-:W-:Y:S01]  /*1560*/  HMMA.16816.F32.BF16 R28, R36, R30, R20 ;  /* 0x0000001e241c723c */ /* 0x000fe20000041814 */
[----:B------:R-:W4:Y:S04]  /*1570*/  LDSM.16.MT88.4 R20, [R85+0x13000] ;  /* 0x013000005514783b */ /* 0x000f280000004200 */
[----:B------:R-:W4:Y:S03]  /*1580*/  LDSM.16.MT88.4 R36, [R86+0x13000] ;  /* 0x013000005624783b */ /* 0x000f260000004200 */
[C---:B-1----:R-:W-:Y:S08]  /*1590*/  HMMA.16816.F32.BF16 R60, R64.reuse, R48, R60 ;  /* 0x00000030403c723c */ /* 0x042ff0000004183c */
[----:B--2---:R-:W-:Y:S08]  /*15a0*/  HMMA.16816.F32.BF16 R52, R64, R44, R52 ;  /* 0x0000002c4034723c */ /* 0x004ff00000041834 */
[C---:B---3--:R-:W-:Y:S08]  /*15b0*/  HMMA.16816.F32.BF16 R40, R24.reuse, R48, R40 ;  /* 0x000000301828723c */ /* 0x048ff00000041828 */
[C---:B------:R-:W-:Y:S08]  /*15c0*/  HMMA.16816.F32.BF16 R32, R24.reuse, R44, R32 ;  /* 0x0000002c1820723c */ /* 0x040ff00000041820 */
[-C--:B----4-:R-:W-:Y:S08]  /*15d0*/  HMMA.16816.F32.BF16 R16, R24, R20.reuse, R16 ;  /* 0x000000141810723c */ /* 0x090ff00000041810 */
[C---:B------:R-:W-:Y:S07]  /*15e0*/  HMMA.16816.F32.BF16 R76, R64.reuse, R20, R76 ;  /* 0x00000014404c723c */ /* 0x040fee000004184c */
[----:B------:R-:W-:Y:S01]  /*15f0*/  IADD3 R20, P0, R92, 0x280000, RZ ;  /* 0x002800005c147810 */ /* 0x000fe20007f1e0ff */
[----:B------:R-:W-:Y:S01]  /*1600*/  HMMA.16816.F32.BF16 R72, R64, R36, R72 ;  /* 0x000000244048723c */ /* 0x000fe20000041848 */
[----:B------:R-:W1:Y:S03]  /*1610*/  LDSM.16.M88.4 R64, [R3+0x4000] ;  /* 0x004000000340783b */ /* 0x000e660000000200 */
[----:B------:R-:W-:Y:S01]  /*1620*/  IMAD.X R21, RZ, RZ, R93, P0 ;  /* 0x000000ffff157224 */ /* 0x000fe200000e065d */
[----:B------:R-:W-:-:S03]  /*1630*/  IADD3 R102, P0, R102, UR4, RZ ;  /* 0x0000000466667c10 */ /* 0x000fc6000ff1e0ff */
[----:B------:R-:W-:Y:S01]  /*1640*/  HMMA.16816.F32.BF16 R24, R24, R36, R28 ;  /* 0x000000241818723c */ /* 0x000fe2000004181c */
[----:B------:R-:W2:Y:S01]  /*1650*/  LDSM.16.M88.4 R28, [R8+0x6000] ;  /* 0x00600000081c783b */ /* 0x000ea20000000200 */
[----:B------:R-:W-:-:S03]  /*1660*/  IADD3.X R103, R71, UR5, RZ, P0, !PT ;  /* 0x0000000547677c10 */ /* 0x000fc600087fe4ff */
[----:B------:R-:W-:Y:S02]  /*1670*/  BAR.SYNC.DEFER_BLOCKING 0x0 ;  /* 0x0000000000007b1d */ /* 0x000fe40000010000 */
[----:B------:R-:W-:-:S05]  /*1680*/  IADD3 R36, P0, R94, 0x280000, RZ ;  /* 0x002800005e247810 */ /* 0x000fca0007f1e0ff */
[----:B------:R-:W-:Y:S01]  /*1690*/  IMAD.X R37, RZ, RZ, R95, P0 ;  /* 0x000000ffff257224 */ /* 0x000fe200000e065f */
[----:B------:R-:W-:Y:S01]  /*16a0*/  @!PT LDS RZ, [RZ] ;  /* 0x00000000fffff984 */ /* 0x000fe20000000800 */
[----:B------:R-:W-:Y:S01]  /*16b0*/  @!PT LDS RZ, [RZ] ;  /* 0x00000000fffff984 */ /* 0x000fe20000000800 */
[----:B------:R-:W-:Y:S01]  /*16c0*/  @!PT LDS RZ, [RZ] ;  /* 0x00000000fffff984 */ /* 0x000fe20000000800 */
[----:B------:R3:W-:Y:S04]  /*16d0*/  LDGSTS.E.BYPASS.128 [R11+0x4000], [R96.64] ;  /* 0x04000000600b7fae */ /* 0x0007e8000b901c46 */
[----:B------:R3:W-:Y:S01]  /*16e0*/  LDGSTS.E.BYPASS.128 [R11+0x5000], [R100.64] ;  /* 0x05000000640b7fae */ /* 0x0007e2000b901c46 */
[C---:B-1----:R-:W-:Y:S03]  /*16f0*/  HMMA.16816.F32.BF16 R60, R64.reuse, R50, R60 ;  /* 0x00000032403c723c */ /* 0x042fe6000004183c */
[----:B------:R3:W-:Y:S04]  /*1700*/  LDGSTS.E.BYPASS.128 [R11+0x6000], [R98.64] ;  /* 0x06000000620b7fae */ /* 0x0007e8000b901c46 */
[----:B------:R3:W-:Y:S01]  /*1710*/  LDGSTS.E.BYPASS.128 [R11+0x7000], [R102.64] ;  /* 0x07000000660b7fae */ /* 0x0007e2000b901c46 */
[C---:B------:R-:W-:Y:S03]  /*1720*/  HMMA.16816.F32.BF16 R52, R64.reuse, R46, R52 ;  /* 0x0000002e4034723c */ /* 0x040fe60000041834 */
[----:B------:R-:W0:Y:S04]  /*1730*/  LDGDEPBAR ;  /* 0x00000000000079af */ /* 0x000e280000000000 */
[----:B------:R1:W-:Y:S01]  /*1740*/  LDGSTS.E.BYPASS.128 [R11+0x12000], [R20.64] ;  /* 0x12000000140b7fae */ /* 0x0003e2000b901c46 */
[C---:B------:R-:W-:Y:S03]  /*1750*/  HMMA.16816.F32.BF16 R76, R64.reuse, R22, R76 ;  /* 0x00000016404c723c */ /* 0x040fe6000004184c */
[----:B------:R4:W-:Y:S04]  /*1760*/  LDGSTS.E.BYPASS.128 [R11+0x13000], [R36.64] ;  /* 0x13000000240b7fae */ /* 0x0009e8000b901c46 */
[----:B------:R-:W0:Y:S01]  /*1770*/  LDGDEPBAR ;  /* 0x00000000000079af */ /* 0x000e220000000000 */
[----:B------:R-:W-:Y:S08]  /*1780*/  HMMA.16816.F32.BF16 R72, R64, R38, R72 ;  /* 0x000000264048723c */ /* 0x000ff00000041848 */
[C---:B--2---:R-:W-:Y:S08]  /*1790*/  HMMA.16816.F32.BF16 R48, R28.reuse, R50, R40 ;  /* 0x000000321c30723c */ /* 0x044ff00000041828 */
[----:B------:R-:W-:Y:S01]  /*17a0*/  HMMA.16816.F32.BF16 R44, R28, R46, R32 ;  /* 0x0000002e1c2c723c */ /* 0x000fe20000041820 */
[----:B------:R-:W-:-:S04]  /*17b0*/  DEPBAR.LE SB0, 0x6 ;  /* 0x000081800000791a */ /* 0x000fc80000000000 */
[----:B------:R-:W-:Y:S03]  /*17c0*/  BAR.SYNC.DEFER_BLOCKING 0x0 ;  /* 0x0000000000007b1d */ /* 0x000fe60000010000 */
[C---:B-1----:R-:W-:Y:S08]  /*17d0*/  HMMA.16816.F32.BF16 R20, R28.reuse, R22, R16 ;  /* 0x000000161c14723c */ /* 0x042ff00000041810 */
[----:B----4-:R-:W-:Y:S01]  /*17e0*/  HMMA.16816.F32.BF16 R36, R28, R38, R24 ;  /* 0x000000261c24723c */ /* 0x010fe20000041818 */
[----:B------:R-:W-:Y:S04]  /*17f0*/  LDSM.16.M88.4 R64, [R84+0x8000] ;  /* 0x008000005440783b */ /* 0x000fe80000000200 */
[----:B------:R-:W1:Y:S04]  /*1800*/  LDSM.16.MT88.4 R40, [R83+0x14000] ;  /* 0x014000005328783b */ /* 0x000e680000004200 */
[----:B------:R-:W2:Y:S04]  /*1810*/  LDSM.16.M88.4 R16, [R57+0xa000] ;  /* 0x00a000003910783b */ /* 0x000ea80000000200 */
[----:B------:R-:W4:Y:S04]  /*1820*/  LDSM.16.MT88.4 R32, [R82+0x14000] ;  /* 0x014000005220783b */ /* 0x000f280000004200 */
[----:B------:R-:W3:Y:S04]  /*1830*/  LDSM.16.MT88.4 R24, [R59+0x14000] ;  /* 0x014000003b18783b */ /* 0x000ee80000004200 */
[----:B------:R-:W3:Y:S01]  /*1840*/  LDSM.16.MT88.4 R28, [R58+0x14000] ;  /* 0x014000003a1c783b */ /* 0x000ee20000004200 */
[-C--:B-1----:R-:W-:Y:S08]  /*1850*/  HMMA.16816.F32.BF16 R60, R64, R40.reuse, R60 ;  /* 0x00000028403c723c */ /* 0x082ff0000004183c */
[----:B--2---:R-:W-:Y:S08]  /*1860*/  HMMA.16816.F32.BF16 R48, R16, R40, R48 ;  /* 0x000000281030723c */ /* 0x004ff00000041830 */
[-C--:B----4-:R-:W-:Y:S08]  /*1870*/  HMMA.16816.F32.BF16 R52, R64, R32.reuse, R52 ;  /* 0x000000204034723c */ /* 0x090ff00000041834 */
[----:B------:R-:W-:Y:S08]  /*1880*/  HMMA.16816.F32.BF16 R44, R16, R32, R44 ;  /* 0x00000020102c723c */ /* 0x000ff0000004182c */
[-C--:B---3--:R-:W-:Y:S08]  /*1890*/  HMMA.16816.F32.BF16 R76, R64, R24.reuse, R76 ;  /* 0x00000018404c723c */ /* 0x088ff0000004184c */
[----:B------:R-:W-:Y:S08]  /*18a0*/  HMMA.16816.F32.BF16 R20, R16, R24, R20 ;  /* 0x000000181014723c */ /* 0x000ff00000041814 */
[-C--:B------:R-:W-:Y:S01]  /*18b0*/  HMMA.16816.F32.BF16 R72, R64, R28.reuse, R72 ;  /* 0x0000001c4048723c */ /* 0x080fe20000041848 */
[----:B------:R-:W1:Y:S07]  /*18c0*/  LDSM.16.M88.4 R64, [R68+0x8000] ;  /* 0x008000004440783b */ /* 0x000e6e0000000200 */
        /* <DEDUP_REMOVED lines=25> */
[----:B------:R-:W-:-:S04]  /*1a60*/  IMAD.X R17, RZ, RZ, R93, P0 ;  /* 0x000000ffff117224 */ /* 0x000fc800000e065d */
[----:B------:R-:W-:Y:S01]  /*1a70*/  HMMA.16816.F32.BF16 R20, R20, R36, R28 ;  /* 0x000000241414723c */ /* 0x000fe2000004181c */
[----:B------:R-:W2:Y:S04]  /*1a80*/  LDSM.16.M88.4 R28, [R8+0xa000] ;  /* 0x00a00000081c783b */ /* 0x000ea80000000200 */
[----:B------:R-:W-:Y:S02]  /*1a90*/  BAR.SYNC.DEFER_BLOCKING 0x0 ;  /* 0x0000000000007b1d */ /* 0x000fe40000010000 */
[----:B------:R-:W-:-:S05]  /*1aa0*/  IADD3 R36, P0, R94, 0x300000, RZ ;  /* 0x003000005e247810 */ /* 0x000fca0007f1e0ff */
[----:B------:R-:W-:Y:S01]  /*1ab0*/  IMAD.X R37, RZ, RZ, R95, P0 ;  /* 0x000000ffff257224 */ /* 0x000fe200000e065f */
[----:B------:R-:W-:Y:S01]  /*1ac0*/  @!PT LDS RZ, [RZ] ;  /* 0x00000000fffff984 */ /* 0x000fe20000000800 */
[----:B------:R-:W-:Y:S01]  /*1ad0*/  @!PT LDS RZ, [RZ] ;  /* 0x00000000fffff984 */ /* 0x000fe20000000800 */
[----:B------:R-:W-:Y:S01]  /*1ae0*/  @!PT LDS RZ, [RZ] ;  /* 0x00000000fffff984 */ /* 0x000fe20000000800 */
[----:B------:R3:W-:Y:S04]  /*1af0*/  LDGSTS.E.BYPASS.128 [R11+0x8000], [R96.64+0x80] ;  /* 0x08000080600b7fae */ /* 0x0007e8000b901c46 */
[----:B------:R3:W-:Y:S01]  /*1b00*/  LDGSTS.E.BYPASS.128 [R11+0x9000], [R100.64+0x80] ;  /* 0x09000080640b7fae */ /* 0x0007e2000b901c46 */
[C---:B-1----:R-:W-:Y:S03]  /*1b10*/  HMMA.16816.F32.BF16 R60, R64.reuse, R50, R60 ;  /* 0x00000032403c723c */ /* 0x042fe6000004183c */
[----:B------:R3:W-:Y:S04]  /*1b20*/  LDGSTS.E.BYPASS.128 [R11+0xa000], [R98.64+0x80] ;  /* 0x0a000080620b7fae */ /* 0x0007e8000b901c46 */
[----:B------:R3:W-:Y:S01]  /*1b30*/  LDGSTS.E.BYPASS.128 [R11+0xb000], [R102.64+0x80] ;  /* 0x0b000080660b7fae */ /* 0x0007e2000b901c46 */
        /* <DEDUP_REMOVED lines=79> */
[----:B------:R-:W-:Y:S04]  /*2030*/  LDSM.16.M88.4 R64, [R84] ;  /* 0x000000005440783b */ /* 0x000fe80000000200 */
        /* <DEDUP_REMOVED lines=12> */
[----:B------:R-:W1:Y:S07]  /*2100*/  LDSM.16.M88.4 R64, [R68] ;  /* 0x000000004440783b */ /* 0x000e6e0000000200 */
[----:B------:R-:W-:Y:S01]  /*2110*/  HMMA.16816.F32.BF16 R20, R20, R28, R36 ;  /* 0x0000001c1414723c */ /* 0x000fe20000041824 */
[----:B------:R-:W2:Y:S07]  /*2120*/  LDSM.16.M88.4 R36, [R81+0x2000] ;  /* 0x002000005124783b */ /* 0x000eae0000000200 */
[C---:B-1----:R-:W-:Y:S08]  /*2130*/  HMMA.16816.F32.BF16 R60, R64.reuse, R42, R60 ;  /* 0x0000002a403c723c */ /* 0x042ff0000004183c */
[C---:B------:R-:W-:Y:S08]  /*2140*/  HMMA.16816.F32.BF16 R52, R64.reuse, R34, R52 ;  /* 0x000000224034723c */ /* 0x040ff00000041834 */
[C---:B------:R-:W-:Y:S08]  /*2150*/  HMMA.16816.F32.BF16 R76, R64.reuse, R18, R76 ;  /* 0x00000012404c723c */ /* 0x040ff0000004184c */
[----:B------:R-:W-:Y:S01]  /*2160*/  HMMA.16816.F32.BF16 R72, R64, R30, R72 ;  /* 0x0000001e4048723c */ /* 0x000fe20000041848 */
[----:B------:R-:W-:Y:S07]  /*2170*/  LDSM.16.M88.4 R64, [R80] ;  /* 0x000000005040783b */ /* 0x000fee0000000200 */
        /* <DEDUP_REMOVED lines=17> */
[----:B------:R-:W1:Y:S03]  /*2290*/  LDSM.16.M88.4 R64, [R3] ;  /* 0x000000000340783b */ /* 0x000e660000000200 */
        /* <DEDUP_REMOVED lines=9> */
[----:B------:R3:W-:Y:S04]  /*2330*/  LDGSTS.E.BYPASS.128 [R11], [R96.64+0x180], !PT ;  /* 0x00000180600b7fae */ /* 0x0007e8000f901c46 */
[----:B------:R3:W-:Y:S01]  /*2340*/  LDGSTS.E.BYPASS.128 [R11+0x1000], [R100.64+0x180], !PT ;  /* 0x01000180640b7fae */ /* 0x0007e2000f901c46 */
[C---:B-1----:R-:W-:Y:S03]  /*2350*/  HMMA.16816.F32.BF16 R60, R64.reuse, R50, R60 ;  /* 0x00000032403c723c */ /* 0x042fe6000004183c */
[----:B------:R3:W-:Y:S04]  /*2360*/  LDGSTS.E.BYPASS.128 [R11+0x2000], [R98.64+0x180], !PT ;  /* 0x02000180620b7fae */ /* 0x0007e8000f901c46 */
[----:B------:R3:W-:Y:S01]  /*2370*/  LDGSTS.E.BYPASS.128 [R11+0x3000], [R102.64+0x180], !PT ;  /* 0x03000180660b7fae */ /* 0x0007e2000f901c46 */
[C---:B------:R-:W-:Y:S03]  /*2380*/  HMMA.16816.F32.BF16 R52, R64.reuse, R46, R52 ;  /* 0x0000002e4034723c */ /* 0x040fe60000041834 */
[----:B------:R-:W0:Y:S04]  /*2390*/  LDGDEPBAR ;  /* 0x00000000000079af */ /* 0x000e280000000000 */
[----:B------:R1:W-:Y:S01]  /*23a0*/  LDGSTS.E.BYPASS.128 [R11+0x10000], [R20.64], !PT ;  /* 0x10000000140b7fae */ /* 0x0003e2000f901c46 */
[C---:B------:R-:W-:Y:S03]  /*23b0*/  HMMA.16816.F32.BF16 R76, R64.reuse, R22, R76 ;  /* 0x00000016404c723c */ /* 0x040fe6000004184c */
[----:B------:R4:W-:Y:S04]  /*23c0*/  LDGSTS.E.BYPASS.128 [R11+0x11000], [R36.64], !PT ;  /* 0x11000000240b7fae */ /* 0x0009e8000f901c46 */
        /* <DEDUP_REMOVED lines=41> */
[C---:B----4-:R-:W-:Y:S08]  /*2660*/  HMMA.16816.F32.BF16 R32, R20.reuse, R36, R32 ;  /* 0x000000241420723c */ /* 0x050ff00000041820 */
[----:B------:R-:W-:Y:S08]  /*2670*/  HMMA.16816.F32.BF16 R28, R20, R16, R28 ;  /* 0x00000010141c723c */ /* 0x000ff0000004181c */
[C---:B------:R-:W-:Y:S08]  /*2680*/  HMMA.16816.F32.BF16 R52, R64.reuse, R36, R52 ;  /* 0x000000244034723c */ /* 0x040ff00000041834 */
[----:B------:R-:W-:Y:S01]  /*2690*/  HMMA.16816.F32.BF16 R76, R64, R16, R76 ;  /* 0x00000010404c723c */ /* 0x000fe2000004184c */
[----:B------:R-:W1:Y:S06]  /*26a0*/  LDSM.16.M88.4 R64, [R3+0x4000] ;  /* 0x004000000340783b */ /* 0x000e6c0000000200 */
[----:B------:R-:W-:Y:S01]  /*26b0*/  IADD3 R16, P0, R92, 0x480000, RZ ;  /* 0x004800005c107810 */ /* 0x000fe20007f1e0ff */
[----:B------:R-:W-:Y:S01]  /*26c0*/  HMMA.16816.F32.BF16 R20, R20, R44, R24 ;  /* 0x0000002c1414723c */ /* 0x000fe20000041818 */
[----:B------:R-:W2:Y:S03]  /*26d0*/  LDSM.16.M88.4 R24, [R8+0x6000] ;  /* 0x006000000818783b */ /* 0x000ea60000000200 */
[----:B------:R-:W-:Y:S01]  /*26e0*/  IMAD.X R17, RZ, RZ, R93, P0 ;  /* 0x000000ffff117224 */ /* 0x000fe200000e065d */
[----:B------:R-:W-:Y:S02]  /*26f0*/  BAR.SYNC.DEFER_BLOCKING 0x0 ;  /* 0x0000000000007b1d */ /* 0x000fe40000010000 */
[----:B------:R-:W-:-:S05]  /*2700*/  IADD3 R44, P0, R94, 0x480000, RZ ;  /* 0x004800005e2c7810 */ /* 0x000fca0007f1e0ff */
[----:B------:R-:W-:Y:S01]  /*2710*/  IMAD.X R45, RZ, RZ, R95, P0 ;  /* 0x000000ffff2d7224 */ /* 0x000fe200000e065f */
[----:B------:R-:W-:Y:S01]  /*2720*/  @!PT LDS RZ, [RZ] ;  /* 0x00000000fffff984 */ /* 0x000fe20000000800 */
[----:B------:R-:W-:Y:S01]  /*2730*/  @!PT LDS RZ, [RZ] ;  /* 0x00000000fffff984 */ /* 0x000fe20000000800 */
[----:B------:R-:W-:Y:S01]  /*2740*/  @!PT LDS RZ, [RZ] ;  /* 0x00000000fffff984 */ /* 0x000fe20000000800 */
[----:B------:R3:W-:Y:S04]  /*2750*/  LDGSTS.E.BYPASS.128 [R11+0x4000], [R96.64+0x200], !PT ;  /* 0x04000200600b7fae */ /* 0x0007e8000f901c46 */
        /* <DEDUP_REMOVED lines=37> */
[----:B------:R-:W-:Y:S07]  /*29b0*/  LDSM.16.MT88.4 R64, [R85+0x15000] ;  /* 0x015000005540783b */ /* 0x000fee0000004200 */
[C---:B--2---:R-:W-:Y:S01]  /*29c0*/  HMMA.16816.F32.BF16 R32, R44.reuse, R34, R48 ;  /* 0x000000222c20723c */ /* 0x044fe20000041830 */
[----:B------:R-:W-:Y:S07]  /*29d0*/  LDSM.16.MT88.4 R48, [R56+0x15000] ;  /* 0x015000003830783b */ /* 0x000fee0000004200 */
[C---:B------:R-:W-:Y:S01]  /*29e0*/  HMMA.16816.F32.BF16 R28, R44.reuse, R30, R36 ;  /* 0x0000001e2c1c723c */ /* 0x040fe20000041824 */
[----:B------:R-:W1:Y:S07]  /*29f0*/  LDSM.16.M88.4 R36, [R80+0x8000] ;  /* 0x008000005024783b */ /* 0x000e6e0000000200 */
[C---:B------:R-:W-:Y:S01]  /*2a00*/  HMMA.16816.F32.BF16 R24, R44.reuse, R26, R16 ;  /* 0x0000001a2c18723c */ /* 0x040fe20000041810 */
[----:B------:R-:W2:Y:S07]  /*2a10*/  LDSM.16.M88.4 R16, [R14+0xa000] ;  /* 0x00a000000e10783b */ /* 0x000eae0000000200 */
[----:B------:R-:W-:Y:S01]  /*2a20*/  HMMA.16816.F32.BF16 R20, R44, R22, R40 ;  /* 0x000000162c14723c */ /* 0x000fe20000041828 */
[----:B------:R-:W3:Y:S04]  /*2a30*/  LDSM.16.MT88.4 R44, [R15+0x15000] ;  /* 0x015000000f2c783b */ /* 0x000ee80000004200 */
[----:B------:R-:W4:Y:S03]  /*2a40*/  LDSM.16.MT88.4 R40, [R86+0x15000] ;  /* 0x015000005628783b */ /* 0x000f260000004200 */
[-C--:B-1----:R-:W-:Y:S08]  /*2a50*/  HMMA.16816.F32.BF16 R60, R36, R48.reuse, R60 ;  /* 0x00000030243c723c */ /* 0x082ff0000004183c */
[C---:B--2---:R-:W-:Y:S08]  /*2a60*/  HMMA.16816.F32.BF16 R32, R16.reuse, R48, R32 ;  /* 0x000000301020723c */ /* 0x044ff00000041820 */
[C---:B---3--:R-:W-:Y:S08]  /*2a70*/  HMMA.16816.F32.BF16 R28, R16.reuse, R44, R28 ;  /* 0x0000002c101c723c */ /* 0x048ff0000004181c */
[----:B------:R-:W-:Y:S08]  /*2a80*/  HMMA.16816.F32.BF16 R24, R16, R64, R24 ;  /* 0x000000401018723c */ /* 0x000ff00000041818 */
[C---:B------:R-:W-:Y:S08]  /*2a90*/  HMMA.16816.F32.BF16 R52, R36.reuse, R44, R52 ;  /* 0x0000002c2434723c */ /* 0x040ff00000041834 */
[C---:B------:R-:W-:Y:S08]  /*2aa0*/  HMMA.16816.F32.BF16 R76, R36.reuse, R64, R76 ;  /* 0x00000040244c723c */ /* 0x040ff0000004184c */
[-C--:B----4-:R-:W-:Y:S01]  /*2ab0*/  HMMA.16816.F32.BF16 R72, R36, R40.reuse, R72 ;  /* 0x000000282448723c */ /* 0x090fe20000041848 */
[----:B------:R-:W1:Y:S07]  /*2ac0*/  LDSM.16.M88.4 R36, [R3+0x8000] ;  /* 0x008000000324783b */ /* 0x000e6e0000000200 */
[----:B------:R-:W-:Y:S01]  /*2ad0*/  HMMA.16816.F32.BF16 R16, R16, R40, R20 ;  /* 0x000000281010723c */ /* 0x000fe20000041814 */
[----:B------:R-:W2:Y:S04]  /*2ae0*/  LDSM.16.M88.4 R20, [R8+0xa000] ;  /* 0x00a000000814783b */ /* 0x000ea80000000200 */
[----:B------:R-:W-:Y:S02]  /*2af0*/  BAR.SYNC.DEFER_BLOCKING 0x0 ;  /* 0x0000000000007b1d */ /* 0x000fe40000010000 */
[----:B------:R-:W-:-:S05]  /*2b00*/  IADD3 R40, P0, R92, 0x500000, RZ ;  /* 0x005000005c287810 */ /* 0x000fca0007f1e0ff */
[----:B------:R-:W-:Y:S01]  /*2b10*/  IMAD.X R41, RZ, RZ, R93, P0 ;  /* 0x000000ffff297224 */ /* 0x000fe200000e065d */
        /* <DEDUP_REMOVED lines=21> */
[C---:B------:R-:W-:Y:S08]  /*2c70*/  HMMA.16816.F32.BF16 R64, R20.reuse, R66, R24 ;  /* 0x000000421440723c */ /* 0x040ff00000041818 */
[----:B-1----:R-:W-:Y:S01]  /*2c80*/  HMMA.16816.F32.BF16 R40, R20, R42, R16 ;  /* 0x0000002a1428723c */ /* 0x002fe20000041810 */
[----:B------:R-:W-:Y:S04]  /*2c90*/  LDSM.16.M88.4 R32, [R84+0xc000] ;  /* 0x00c000005420783b */ /* 0x000fe80000000200 */
[----:B------:R-:W1:Y:S04]  /*2ca0*/  LDSM.16.MT88.4 R28, [R83+0x16000] ;  /* 0x01600000531c783b */ /* 0x000e680000004200 */
[----:B------:R-:W2:Y:S04]  /*2cb0*/  LDSM.16.MT88.4 R24, [R82+0x16000] ;  /* 0x016000005218783b */ /* 0x000ea80000004200 */
[----:B------:R-:W2:Y:S04]  /*2cc0*/  LDSM.16.MT88.4 R20, [R59+0x16000] ;  /* 0x016000003b14783b */ /* 0x000ea80000004200 */
[----:B------:R-:W3:Y:S04]  /*2cd0*/  LDSM.16.MT88.4 R16, [R58+0x16000] ;  /* 0x016000003a10783b */ /* 0x000ee80000004200 */
[----:B------:R-:W3:Y:S04]  /*2ce0*/  LDSM.16.M88.4 R36, [R57+0xe000] ;  /* 0x00e000003924783b */ /* 0x000ee80000000200 */
[----:B----4-:R-:W4:Y:S04]  /*2cf0*/  LDSM.16.M88.4 R68, [R68+0xc000] ;  /* 0x00c000004444783b */ /* 0x010f280000000200 */
[----:B------:R-:W-:Y:S04]  /*2d00*/  LDSM.16.MT88.4 R56, [R56+0x17000] ;  /* 0x017000003838783b */ /* 0x000fe80000004200 */
[----:B------:R1:W-:Y:S02]  /*2d10*/  LDSM.16.M88.4 R88, [R14+0xe000] ;  /* 0x00e000000e58783b */ /* 0x0003e40000000200 */
[----:B-1----:R-:W-:Y:S01]  /*2d20*/  IADD3 R14, P1, R94, 0x580000, RZ ;  /* 0x005800005e0e7810 */ /* 0x002fe20007f3e0ff */
[C---:B------:R-:W-:Y:S08]  /*2d30*/  HMMA.16816.F32.BF16 R60, R32.reuse, R28, R60 ;  /* 0x0000001c203c723c */ /* 0x040ff0000004183c */
[C---:B--2---:R-:W-:Y:S08]  /*2d40*/  HMMA.16816.F32.BF16 R52, R32.reuse, R24, R52 ;  /* 0x000000182034723c */ /* 0x044ff00000041834 */
[C---:B------:R-:W-:Y:S08]  /*2d50*/  HMMA.16816.F32.BF16 R76, R32.reuse, R20, R76 ;  /* 0x00000014204c723c */ /* 0x040ff0000004184c */
[----:B---3--:R-:W-:Y:S01]  /*2d60*/  HMMA.16816.F32.BF16 R72, R32, R16, R72 ;  /* 0x000000102048723c */ /* 0x008fe20000041848 */
[----:B------:R-:W1:Y:S07]  /*2d70*/  LDSM.16.M88.4 R32, [R81+0xe000] ;  /* 0x00e000005120783b */ /* 0x000e6e0000000200 */
[C---:B------:R-:W-:Y:S08]  /*2d80*/  HMMA.16816.F32.BF16 R44, R36.reuse, R24, R44 ;  /* 0x00000018242c723c */ /* 0x040ff0000004182c */
[C---:B------:R-:W-:Y:S08]  /*2d90*/  HMMA.16816.F32.BF16 R48, R36.reuse, R28, R48 ;  /* 0x0000001c2430723c */ /* 0x040ff00000041830 */
[C---:B------:R-:W-:Y:S08]  /*2da0*/  HMMA.16816.F32.BF16 R64, R36.reuse, R20, R64 ;  /* 0x000000142440723c */ /* 0x040ff00000041840 */
[----:B------:R-:W-:Y:S01]  /*2db0*/  HMMA.16816.F32.BF16 R40, R36, R16, R40 ;  /* 0x000000102428723c */ /* 0x000fe20000041828 */
[----:B------:R-:W2:Y:S07]  /*2dc0*/  LDSM.16.M88.4 R36, [R80+0xc000] ;  /* 0x00c000005024783b */ /* 0x000eae0000000200 */
[-C--:B----4-:R-:W-:Y:S08]  /*2dd0*/  HMMA.16816.F32.BF16 R52, R68, R26.reuse, R52 ;  /* 0x0000001a4434723c */ /* 0x090ff00000041834 */
[----:B-1----:R-:W-:Y:S01]  /*2de0*/  HMMA.16816.F32.BF16 R44, R32, R26, R44 ;  /* 0x0000001a202c723c */ /* 0x002fe2000004182c */
[----:B------:R1:W3:Y:S07]  /*2df0*/  LDSM.16.MT88.4 R24, [R15+0x17000] ;  /* 0x017000000f18783b */ /* 0x0002ee0000004200 */
[----:B------:R-:W-:Y:S01]  /*2e00*/  HMMA.16816.F32.BF16 R60, R68, R30, R60 ;  /* 0x0000001e443c723c */ /* 0x000fe2000004183c */
[----:B-1----:R-:W-:-:S07]  /*2e10*/  IMAD.X R15, RZ, RZ, R95, P1 ;  /* 0x000000ffff0f7224 */ /* 0x002fce00008e065f */
[----:B------:R-:W-:Y:S01]  /*2e20*/  HMMA.16816.F32.BF16 R48, R32, R30, R48 ;  /* 0x0000001e2030723c */ /* 0x000fe20000041830 */
[----:B------:R-:W1:Y:S07]  /*2e30*/  LDSM.16.MT88.4 R28, [R85+0x17000] ;  /* 0x01700000551c783b */ /* 0x000e6e0000004200 */
[C---:B------:R-:W-:Y:S08]  /*2e40*/  HMMA.16816.F32.BF16 R76, R68.reuse, R22, R76 ;  /* 0x00000016444c723c */ /* 0x040ff0000004184c */
[----:B------:R-:W-:Y:S01]  /*2e50*/  HMMA.16816.F32.BF16 R72, R68, R18, R72 ;  /* 0x000000124448723c */ /* 0x000fe20000041848 */
[----:B------:R-:W4:Y:S07]  /*2e60*/  LDSM.16.MT88.4 R68, [R86+0x17000] ;  /* 0x017000005644783b */ /* 0x000f2e0000004200 */
[C---:B------:R-:W-:Y:S01]  /*2e70*/  HMMA.16816.F32.BF16 R64, R32.reuse, R22, R64 ;  /* 0x000000162040723c */ /* 0x040fe20000041840 */
[----:B------:R-:W-:Y:S07]  /*2e80*/  LDSM.16.M88.4 R20, [R8+0xe000] ;  /* 0x00e000000814783b */ /* 0x000fee0000000200 */
[----:B------:R-:W-:Y:S01]  /*2e90*/  HMMA.16816.F32.BF16 R40, R32, R18, R40 ;  /* 0x000000122028723c */ /* 0x000fe20000041828 */
[----:B------:R1:W4:Y:S04]  /*2ea0*/  LDSM.16.M88.4 R16, [R3+0xc000] ;  /* 0x00c000000310783b */ /* 0x0003280000000200 */
[----:B------:R-:W-:Y:S03]  /*2eb0*/  BAR.SYNC.DEFER_BLOCKING 0x0 ;  /* 0x0000000000007b1d */ /* 0x000fe60000010000 */
[----:B--2---:R-:W-:Y:S01]  /*2ec0*/  HMMA.16816.F32.BF16 R60, R36, R56, R60 ;  /* 0x00000038243c723c */ /* 0x004fe2000004183c */
[----:B-1----:R-:W-:-:S02]  /*2ed0*/  IMAD.SHL.U32 R3, R13, 0x10, RZ ;  /* 0x000000100d037824 */ /* 0x002fc400078e00ff */
[----:B------:R-:W-:-:S03]  /*2ee0*/  IMAD.SHL.U32 R13, R13, 0x2, RZ ;  /* 0x000000020d0d7824 */ /* 0x000fc600078e00ff */
[C---:B------:R-:W-:Y:S02]  /*2ef0*/  LOP3.LUT R8, R3.reuse, 0xc0, RZ, 0xc0, !PT ;  /* 0x000000c003087812 */ /* 0x040fe400078ec0ff */
[C---:B---3--:R-:W-:Y:S02]  /*2f00*/  HMMA.16816.F32.BF16 R52, R36.reuse, R24, R52 ;  /* 0x000000182434723c */ /* 0x048fe40000041834 */
[----:B------:R-:W-:Y:S02]  /*2f10*/  LOP3.LUT R13, R8, 0x6, R13, 0xf8, !PT ;  /* 0x00000006080d7812 */ /* 0x000fe400078ef80d */
[----:B------:R-:W-:Y:S02]  /*2f20*/  LOP3.LUT R8, R3, 0xc00, RZ, 0xc0, !PT ;  /* 0x00000c0003087812 */ /* 0x000fe400078ec0ff */
[----:B------:R-:W-:Y:S01]  /*2f30*/  LOP3.LUT R3, R4, 0x7f8, RZ, 0xc0, !PT ;  /* 0x000007f804037812 */ /* 0x000fe200078ec0ff */
[----:B------:R-:W-:Y:S01]  /*2f40*/  IMAD R13, R12, 0x10, R13 ;  /* 0x000000100c0d7824 */ /* 0x000fe200078e020d */
[----:B------:R-:W-:Y:S01]  /*2f50*/  IADD3 R12, P0, R92, 0x580000, RZ ;  /* 0x005800005c0c7810 */ /* 0x000fe20007f1e0ff */
[----:B------:R-:W-:Y:S02]  /*2f60*/  HMMA.16816.F32.BF16 R76, R36, R28, R76 ;  /* 0x0000001c244c723c */ /* 0x000fe4000004184c */
[----:B------:R-:W-:-:S02]  /*2f70*/  IMAD.IADD R8, R13, 0x1, R8 ;  /* 0x000000010d087824 */ /* 0x000fc400078e0208 */
[----:B------:R-:W-:Y:S01]  /*2f80*/  IMAD.X R13, RZ, RZ, R93, P0 ;  /* 0x000000ffff0d7224 */ /* 0x000fe200000e065d */
[----:B------:R-:W-:Y:S01]  /*2f90*/  @!PT LDS RZ, [RZ] ;  /* 0x00000000fffff984 */ /* 0x000fe20000000800 */
[----:B------:R-:W-:Y:S01]  /*2fa0*/  @!PT LDS RZ, [RZ] ;  /* 0x00000000fffff984 */ /* 0x000fe20000000800 */
[----:B------:R-:W-:Y:S01]  /*2fb0*/  @!PT LDS RZ, [RZ] ;  /* 0x00000000fffff984 */ /* 0x000fe20000000800 */
[----:B------:R1:W-:Y:S01]  /*2fc0*/  LDGSTS.E.BYPASS.128 [R11+0xc000], [R96.64+0x300], !PT ;  /* 0x0c000300600b7fae */ /* 0x0003e2000f901c46 */
[----:B------:R-:W-:Y:S02]  /*2fd0*/  ISETP.GE.AND P0, PT, R0, 0x40, PT ;  /* 0x000000400000780c */ /* 0x000fe40003f06270 */
[----:B----4-:R-:W-:Y:S01]  /*2fe0*/  HMMA.16816.F32.BF16 R72, R36, R68, R72 ;  /* 0x000000442448723c */ /* 0x010fe20000041848 */
[----:B------:R1:W-:Y:S01]  /*2ff0*/  LDGSTS.E.BYPASS.128 [R11+0xd000], [R100.64+0x300], !PT ;  /* 0x0d000300640b7fae */ /* 0x0003e2000f901c46 */
[----:B------:R-:W-:Y:S02]  /*3000*/  LOP3.LUT R7, R8, 0x8, R7, 0xf8, !PT ;  /* 0x0000000808077812 */ /* 0x000fe400078ef807 */
[----:B------:R-:W-:Y:S01]  /*3010*/  ISETP.LT.AND P1, PT, R5, 0x200, !P0 ;  /* 0x000002000500780c */ /* 0x000fe20004721270 */
[----:B------:R1:W-:Y:S01]  /*3020*/  LDGSTS.E.BYPASS.128 [R11+0xe000], [R98.64+0x300], !PT ;  /* 0x0e000300620b7fae */ /* 0x0003e2000f901c46 */
[----:B------:R-:W-:-:S02]  /*3030*/  ISETP.LT.AND P2, PT, R9, 0x200, !P0 ;  /* 0x000002000900780c */ /* 0x000fc40004741270 */
[C---:B------:R-:W-:Y:S01]  /*3040*/  HMMA.16816.F32.BF16 R60, R16.reuse, R58, R60 ;  /* 0x0000003a103c723c */ /* 0x040fe2000004183c */
[----:B------:R1:W-:Y:S01]  /*3050*/  LDGSTS.E.BYPASS.128 [R11+0xf000], [R102.64+0x300], !PT ;  /* 0x0f000300660b7fae */ /* 0x0003e2000f901c46 */
[----:B------:R-:W-:Y:S02]  /*3060*/  ISETP.LT.AND P3, PT, R10, 0x200, !P0 ;  /* 0x000002000a00780c */ /* 0x000fe40004761270 */
[----:B------:R-:W-:Y:S01]  /*3070*/  ISETP.LT.AND P0, PT, R2, 0x200, !P0 ;  /* 0x000002000200780c */ /* 0x000fe20004701270 */
[----:B------:R-:W0:Y:S03]  /*3080*/  LDGDEPBAR ;  /* 0x00000000000079af */ /* 0x000e260000000000 */
[C---:B------:R-:W-:Y:S01]  /*3090*/  HMMA.16816.F32.BF16 R52, R16.reuse, R26, R52 ;  /* 0x0000001a1034723c */ /* 0x040fe20000041834 */
[----:B------:R1:W-:Y:S04]  /*30a0*/  LDGSTS.E.BYPASS.128 [R11+0x16000], [R12.64], !PT ;  /* 0x160000000c0b7fae */ /* 0x0003e8000f901c46 */
[----:B------:R1:W-:Y:S03]  /*30b0*/  LDGSTS.E.BYPASS.128 [R11+0x17000], [R14.64], !PT ;  /* 0x170000000e0b7fae */ /* 0x0003e6000f901c46 */
[C---:B------:R-:W-:Y:S01]  /*30c0*/  HMMA.16816.F32.BF16 R76, R16.reuse, R30, R76 ;  /* 0x0000001e104c723c */ /* 0x040fe2000004184c */
[----:B------:R-:W0:Y:S07]  /*30d0*/  LDGDEPBAR ;  /* 0x00000000000079af */ /* 0x000e2e0000000000 */
[----:B------:R-:W-:Y:S01]  /*30e0*/  HMMA.16816.F32.BF16 R72, R16, R70, R72 ;  /* 0x000000461048723c */ /* 0x000fe20000041848 */
[----:B------:R-:W-:-:S02]  /*30f0*/  F2FP.BF16.PACK_AB R61, R61, R60 ;  /* 0x0000003c3d3d723e */ /* 0x000fc400000010ff */
[----:B------:R-:W-:-:S04]  /*3100*/  F2FP.BF16.PACK_AB R62, R63, R62 ;  /* 0x0000003e3f3e723e */ /* 0x000fc800000010ff */
[----:B------:R-:W-:Y:S01]  /*3110*/  SHF.R.U32.HI R16, RZ, 0x2, R4 ;  /* 0x00000002ff107819 */ /* 0x000fe20000011604 */
[C---:B------:R-:W-:Y:S01]  /*3120*/  HMMA.16816.F32.BF16 R48, R88.reuse, R56, R48 ;  /* 0x000000385830723c */ /* 0x040fe20000041830 */
[----:B------:R-:W-:Y:S02]  /*3130*/  IADD3 R4, R8, 0x200, RZ ;  /* 0x0000020008047810 */ /* 0x000fe40007ffe0ff */
[----:B------:R-:W-:Y:S02]  /*3140*/  SHF.R.U32.HI R8, RZ, 0x2, R8 ;  /* 0x00000002ff087819 */ /* 0x000fe40000011608 */
[----:B------:R-:W-:Y:S02]  /*3150*/  SHF.R.U32.HI R4, RZ, 0x2, R4 ;  /* 0x00000002ff047819 */ /* 0x000fe40000011604 */
[----:B------:R-:W-:Y:S01]  /*3160*/  LOP3.LUT R8, R8, 0x37c, RZ, 0xc0, !PT ;  /* 0x0000037c08087812 */ /* 0x000fe200078ec0ff */
[----:B------:R-:W-:Y:S01]  /*3170*/  HMMA.16816.F32.BF16 R44, R88, R24, R44 ;  /* 0x00000018582c723c */ /* 0x000fe2000004182c */
[----:B------:R-:W-:-:S04]  /*3180*/  DEPBAR.LE SB0, 0x0 ;  /* 0x000080000000791a */ /* 0x000fc80000000000 */
[----:B------:R-:W-:Y:S01]  /*3190*/  LOP3.LUT R4, R4, 0x3f0, RZ, 0xc0, !PT ;  /* 0x000003f004047812 */ /* 0x000fe200078ec0ff */
[----:B------:R-:W-:Y:S01]  /*31a0*/  IMAD R8, R7, 0x2, R8 ;  /* 0x0000000207087824 */ /* 0x000fe200078e0208 */
[----:B------:R-:W-:Y:S01]  /*31b0*/  BAR.SYNC.DEFER_BLOCKING 0x0 ;  /* 0x0000000000007b1d */ /* 0x000fe20000010000 */
[----:B------:R-:W-:Y:S01]  /*31c0*/  F2FP.BF16.PACK_AB R53, R53, R52 ;  /* 0x000000343535723e */ /* 0x000fe200000010ff */
[----:B------:R-:W-:Y:S01]  /*31d0*/  HMMA.16816.F32.BF16 R64, R88, R28, R64 ;  /* 0x0000001c5840723c */ /* 0x000fe20000041840 */
[----:B-1----:R-:W-:Y:S01]  /*31e0*/  IMAD R11, R7, 0x2, R4 ;  /* 0x00000002070b7824 */ /* 0x002fe200078e0204 */
[----:B------:R-:W-:Y:S02]  /*31f0*/  F2FP.BF16.PACK_AB R54, R55, R54 ;  /* 0x000000363736723e */ /* 0x000fe400000010ff */
[----:B------:R-:W-:Y:S02]  /*3200*/  F2FP.BF16.PACK_AB R77, R77, R76 ;  /* 0x0000004c4d4d723e */ /* 0x000fe400000010ff */
[----:B------:R-:W-:-:S02]  /*3210*/  F2FP.BF16.PACK_AB R78, R79, R78 ;  /* 0x0000004e4f4e723e */ /* 0x000fc400000010ff */
[----:B------:R-:W-:Y:S01]  /*3220*/  F2FP.BF16.PACK_AB R73, R73, R72 ;  /* 0x000000484949723e */ /* 0x000fe200000010ff */
[----:B------:R-:W-:Y:S01]  /*3230*/  HMMA.16816.F32.BF16 R40, R88, R68, R40 ;  /* 0x000000445828723c */ /* 0x000fe20000041828 */
[----:B------:R-:W-:Y:S02]  /*3240*/  F2FP.BF16.PACK_AB R74, R75, R74 ;  /* 0x0000004a4b4a723e */ /* 0x000fe400000010ff */
[----:B------:R-:W-:Y:S02]  /*3250*/  LOP3.LUT R17, R3, 0x800, RZ, 0xfc, !PT ;  /* 0x0000080003117812 */ /* 0x000fe400078efcff */
[----:B------:R-:W-:Y:S02]  /*3260*/  LOP3.LUT R16, R16, 0x1f0, RZ, 0xc0, !PT ;  /* 0x000001f010107812 */ /* 0x000fe400078ec0ff */
[----:B------:R-:W-:Y:S01]  /*3270*/  SHF.R.U32.HI R17, RZ, 0x2, R17 ;  /* 0x00000002ff117819 */ /* 0x000fe20000011611 */
[C---:B------:R-:W-:Y:S03]  /*3280*/  HMMA.16816.F32.BF16 R48, R20.reuse, R58, R48 ;  /* 0x0000003a1430723c */ /* 0x040fe60000041830 */
[----:B------:R-:W-:Y:S01]  /*3290*/  LOP3.LUT R18, R17, 0x3f0, RZ, 0xc0, !PT ;  /* 0x000003f011127812 */ /* 0x000fe200078ec0ff */
[----:B------:R-:W-:Y:S04]  /*32a0*/  STS [R8], R61 ;  /* 0x0000003d08007388 */ /* 0x000fe80000000800 */
[C---:B------:R-:W-:Y:S01]  /*32b0*/  HMMA.16816.F32.BF16 R44, R20.reuse, R26, R44 ;  /* 0x0000001a142c723c */ /* 0x040fe2000004182c */
[----:B------:R-:W-:Y:S04]  /*32c0*/  STS [R11+0x400], R62 ;  /* 0x0004003e0b007388 */ /* 0x000fe80000000800 */
[----:B------:R-:W-:Y:S03]  /*32d0*/  STS [R8+0x20], R53 ;  /* 0x0000203508007388 */ /* 0x000fe60000000800 */
[C---:B------:R-:W-:Y:S01]  /*32e0*/  HMMA.16816.F32.BF16 R64, R20.reuse, R30, R64 ;  /* 0x0000001e1440723c */ /* 0x040fe20000041840 */
[----:B------:R-:W-:Y:S04]  /*32f0*/  STS [R11+0x420], R54 ;  /* 0x000420360b007388 */ /* 0x000fe80000000800 */
[----:B------:R-:W-:Y:S03]  /*3300*/  STS [R8+0x40], R77 ;  /* 0x0000404d08007388 */ /* 0x000fe60000000800 */
[----:B------:R-:W-:Y:S01]  /*3310*/  HMMA.16816.F32.BF16 R40, R20, R70, R40 ;  /* 0x000000461428723c */ /* 0x000fe20000041828 */
[----:B------:R-:W-:Y:S01]  /*3320*/  STS [R11+0x440], R78 ;  /* 0x0004404e0b007388 */ /* 0x000fe20000000800 */
[----:B------:R-:W-:-:S02]  /*3330*/  F2FP.BF16.PACK_AB R49, R49, R48 ;  /* 0x000000303131723e */ /* 0x000fc400000010ff */
[----:B------:R-:W-:Y:S01]  /*3340*/  F2FP.BF16.PACK_AB R50, R51, R50 ;  /* 0x000000323332723e */ /* 0x000fe200000010ff */
[----:B------:R-:W-:Y:S02]  /*3350*/  STS [R8+0x60], R73 ;  /* 0x0000604908007388 */ /* 0x000fe40000000800 */
[----:B------:R-:W-:Y:S01]  /*3360*/  IMAD R20, R3, 0x2, R16 ;  /* 0x0000000203147824 */ /* 0x000fe200078e0210 */
[----:B------:R-:W-:Y:S01]  /*3370*/  F2FP.BF16.PACK_AB R45, R45, R44 ;  /* 0x0000002c2d2d723e */ /* 0x000fe200000010ff */
[----:B------:R-:W-:Y:S01]  /*3380*/  STS [R11+0x460], R74 ;  /* 0x0004604a0b007388 */ /* 0x000fe20000000800 */
[----:B------:R-:W-:Y:S01]  /*3390*/  IMAD R21, R3, 0x2, R18 ;  /* 0x0000000203157824 */ /* 0x000fe200078e0212 */
[----:B------:R-:W-:Y:S01]  /*33a0*/  F2FP.BF16.PACK_AB R46, R47, R46 ;  /* 0x0000002e2f2e723e */ /* 0x000fe200000010ff */
[----:B------:R-:W-:Y:S01]  /*33b0*/  IMAD.SHL.U32 R3, R6, 0x8000, RZ ;  /* 0x0000800006037824 */ /* 0x000fe200078e00ff */
[----:B------:R-:W-:Y:S03]  /*33c0*/  BAR.SYNC.DEFER_BLOCKING 0x0 ;  /* 0x0000000000007b1d */ /* 0x000fe60000010000 */
[----:B------:R-:W-:Y:S01]  /*33d0*/  F2FP.BF16.PACK_AB R65, R65, R64 ;  /* 0x000000404141723e */ /* 0x000fe200000010ff */
[--C-:B------:R-:W-:Y:S01]  /*33e0*/  IMAD.IADD R4, R0, 0x1, R3.reuse ;  /* 0x0000000100047824 */ /* 0x100fe200078e0203 */
[----:B------:R-:W-:Y:S01]  /*33f0*/  F2FP.BF16.PACK_AB R66, R67, R66 ;  /* 0x000000424342723e */ /* 0x000fe200000010ff */
[----:B------:R-:W-:-:S02]  /*3400*/  IMAD R7, R10, 0x40, R3 ;  /* 0x000000400a077824 */ /* 0x000fc400078e0203 */
[----:B------:R-:W-:Y:S02]  /*3410*/  IMAD.MOV.U32 R10, RZ, RZ, 0x2 ;  /* 0x00000002ff0a7424 */ /* 0x000fe400078e00ff */
[--C-:B------:R-:W-:Y:S01]  /*3420*/  IMAD R5, R5, 0x40, R4.reuse ;  /* 0x0000004005057824 */ /* 0x100fe200078e0204 */
[----:B------:R-:W-:Y:S01]  /*3430*/  F2FP.BF16.PACK_AB R41, R41, R40 ;  /* 0x000000282929723e */ /* 0x000fe200000010ff */
[----:B------:R-:W-:Y:S01]  /*3440*/  IMAD R6, R9, 0x40, R4 ;  /* 0x0000004009067824 */ /* 0x000fe200078e0204 */
[----:B------:R-:W-:Y:S01]  /*3450*/  F2FP.BF16.PACK_AB R42, R43, R42 ;  /* 0x0000002a2b2a723e */ /* 0x000fe200000010ff */
[----:B------:R-:W-:Y:S01]  /*3460*/  IMAD.WIDE R4, R5, R10, c[0x0][0x170] ;  /* 0x00005c0005047625 */ /* 0x000fe200078e020a */
[----:B------:R-:W1:Y:S04]  /*3470*/  LDS.128 R12, [R20] ;  /* 0x00000000140c7984 */ /* 0x000e680000000c00 */
[----:B------:R-:W2:Y:S04]  /*3480*/  LDS.128 R16, [R21+0x1000] ;  /* 0x0010000015107984 */ /* 0x000ea80000000c00 */
[----:B------:R-:W-:Y:S06]  /*3490*/  BAR.SYNC.DEFER_BLOCKING 0x0 ;  /* 0x0000000000007b1d */ /* 0x000fec0000010000 */
[----:B------:R-:W-:Y:S04]  /*34a0*/  STS [R8], R49 ;  /* 0x0000003108007388 */ /* 0x000fe80000000800 */
[----:B------:R-:W-:Y:S04]  /*34b0*/  STS [R11+0x400], R50 ;  /* 0x000400320b007388 */ /* 0x000fe80000000800 */
[----:B------:R-:W-:Y:S04]  /*34c0*/  STS [R8+0x20], R45 ;  /* 0x0000202d08007388 */ /* 0x000fe80000000800 */
[----:B------:R-:W-:Y:S04]  /*34d0*/  STS [R11+0x420], R46 ;  /* 0x0004202e0b007388 */ /* 0x000fe80000000800 */
[----:B------:R-:W-:Y:S04]  /*34e0*/  STS [R8+0x40], R65 ;  /* 0x0000404108007388 */ /* 0x000fe80000000800 */
[----:B------:R-:W-:Y:S04]  /*34f0*/  STS [R11+0x440], R66 ;  /* 0x000440420b007388 */ /* 0x000fe80000000800 */
[----:B------:R3:W-:Y:S04]  /*3500*/  STS [R8+0x60], R41 ;  /* 0x0000602908007388 */ /* 0x0007e80000000800 */
[----:B------:R-:W-:Y:S04]  /*3510*/  STS [R11+0x460], R42 ;  /* 0x0004602a0b007388 */ /* 0x000fe80000000800 */
[----:B------:R-:W-:Y:S01]  /*3520*/  BAR.SYNC.DEFER_BLOCKING 0x0 ;  /* 0x0000000000007b1d */ /* 0x000fe20000010000 */
[----:B---3--:R-:W-:-:S02]  /*3530*/  IMAD.IADD R8, R0, 0x1, R7 ;  /* 0x0000000100087824 */ /* 0x008fc400078e0207 */
[----:B------:R-:W-:-:S04]  /*3540*/  IMAD.WIDE R6, R6, R10, c[0x0][0x170] ;  /* 0x00005c0006067625 */ /* 0x000fc800078e020a */
[----:B------:R-:W-:Y:S01]  /*3550*/  IMAD.WIDE R8, R8, R10, c[0x0][0x170] ;  /* 0x00005c0008087625 */ /* 0x000fe200078e020a */
[----:B------:R-:W3:Y:S04]  /*3560*/  LDS.128 R24, [R20] ;  /* 0x0000000014187984 */ /* 0x000ee80000000c00 */
[----:B-1----:R1:W-:Y:S04]  /*3570*/  @P1 STG.E.128 [R4.64], R12 ;  /* 0x0000000c04001986 */ /* 0x0023e8000c101d06 */
[----:B--2---:R1:W-:Y:S04]  /*3580*/  @P2 STG.E.128 [R6.64], R16 ;  /* 0x0000001006002986 */ /* 0x0043e8000c101d06 */
[----:B---3--:R1:W-:Y:S01]  /*3590*/  @P3 STG.E.128 [R8.64], R24 ;  /* 0x0000001808003986 */ /* 0x0083e2000c101d06 */
[----:B------:R-:W-:Y:S05]  /*35a0*/  @!P0 EXIT ;  /* 0x000000000000894d */ /* 0x000fea0003800000 */
[----:B------:R-:W2:Y:S01]  /*35b0*/  LDS.128 R20, [R21+0x1000] ;  /* 0x0010000015147984 */ /* 0x000ea20000000c00 */
[----:B------:R-:W-:-:S04]  /*35c0*/  IMAD R3, R2, 0x40, R3 ;  /* 0x0000004002037824 */ /* 0x000fc800078e0203 */
[----:B------:R-:W-:-:S04]  /*35d0*/  IMAD.IADD R3, R0, 0x1, R3 ;  /* 0x0000000100037824 */ /* 0x000fc800078e0203 */
[----:B------:R-:W-:-:S05]  /*35e0*/  IMAD.WIDE R2, R3, R10, c[0x0][0x170] ;  /* 0x00005c0003027625 */ /* 0x000fca00078e020a */
[----:B--2---:R-:W-:Y:S01]  /*35f0*/  STG.E.128 [R2.64], R20 ;  /* 0x0000001402007986 */ /* 0x004fe2000c101d06 */
[----:B------:R-:W-:Y:S05]  /*3600*/  EXIT ;  /* 0x000000000000794d */ /* 0x000fea0003800000 */
.L_x_0:
[----:B------:R-:W-:-:S00]  /*3610*/  BRA `(.L_x_0) ;  /* 0xfffffff000007947 */ /* 0x000fc0000383ffff */
[----:B------:R-:W-:-:S00]  /*3620*/  NOP ;  /* 0x0000000000007918 */ /* 0x000fc00000000000 */
        /* <DEDUP_REMOVED lines=13> */
.L_x_1:


//--------------------- .nv.shared.triton_bmm     --------------------------
	.section	.nv.shared.triton_bmm,"aw",@nobits
	.sectionflags	@""
	.align	16
